	.target	sm_90a

	.elftype	@"ET_EXEC"


//--------------------- .note.nv.tkinfo           --------------------------
	.section	.note.nv.tkinfo,"",@"SHT_NOTE"
	.sectionflags	@"SHF_NOTE_NV_TKINFO"
	.tkinfo
        /*0018*/ 	.word	0x00000002
        /*0030*/ 	.string	""
        /*0030*/ 	.string	"ptxas"
        /*0030*/ 	.string	"Cuda compilation tools, release 13.0, V13.0.88"
        /*0030*/ 	.string	"Build cuda_13.0.r13.0/compiler.36424714_0"
        /*0030*/ 	.string	"-arch sm_90a -m 64 "



//--------------------- .note.nv.cuinfo           --------------------------
	.section	.note.nv.cuinfo,"",@"SHT_NOTE"
	.sectionflags	@"SHF_NOTE_NV_CUINFO"
        /*0018*/ 	.short	0x0002
        /*001a*/ 	.short	0x005a
        /*001c*/ 	.short	0x0082
	.zero		2


//--------------------- .nv.info                  --------------------------
	.section	.nv.info,"",@"SHT_CUDA_INFO"
	.align	4


	//----- nvinfo : EIATTR_REGCOUNT
	.align		4
        /*0000*/ 	.byte	0x04, 0x2f
        /*0002*/ 	.short	(.L_15 - .L_14)
	.align		4
.L_14:
        /*0004*/ 	.word	index@(_ZN7cutlass13device_kernelINS_4gemm6kernel13GemmUniversalIN4cute5tupleIJiiiiEEENS1_10collective13CollectiveMmaINS1_34MainloopSm90TmaGmmaWarpSpecializedILi7ENS5_IJNS4_1CILi2EEESB_NSA_ILi1EEEEEENS1_35KernelTmaWarpSpecializedCooperativeEEENS5_IJNSA_ILi128EEESG_NSA_ILi64EEEEEENS_6half_tENS5_IJlSC_lEEESJ_NS5_IJSC_llEEENS4_8TiledMMAINS4_8MMA_AtomIJNS4_4SM904GMMA26MMA_64x128x16_F32F16F16_SSILNSP_5MajorE0ELSR_1ELNSP_7ScaleInE1ELSS_1EEEEEENS4_6LayoutINS5_IJSB_SC_SC_EEENS5_IJSC_NSA_ILi0EEESX_EEEEENS5_IJNS4_10UnderscoreES10_S10_EEEEENS4_23SM90_TMA_LOAD_MULTICASTENS4_14ComposedLayoutINS4_7SwizzleILi3ELi4ELi3EEENS4_18smem_ptr_flag_bitsILi16EEENSV_INS5_IJNSA_ILi8EEESH_EEENS5_IJSH_SC_EEEEEEEvNS4_8identityES13_NS14_IS16_S18_NSV_INS5_IJSH_S19_EEENS5_IJSC_SH_EEEEEEEvS1E_EENS_8epilogue10collective6detail29Sm90TmaWarpSpecializedAdapterINS1L_15DefaultEpilogueISJ_SK_SK_NS1K_6thread17LinearCombinationISJ_Li1EffLNS1P_9ScaleType4KindE0ELNS_15FloatRoundStyleE2ESJ_EENS1_15EpilogueDefaultEEEEEvvEEEEvNT_6ParamsE)
        /*0008*/ 	.word	0x000000a8


	//----- nvinfo : EIATTR_FRAME_SIZE
	.align		4
.L_15:
        /*000c*/ 	.byte	0x04, 0x11
        /*000e*/ 	.short	(.L_17 - .L_16)
	.align		4
.L_16:
        /*0010*/ 	.word	index@(_ZN7cutlass13device_kernelINS_4gemm6kernel13GemmUniversalIN4cute5tupleIJiiiiEEENS1_10collective13CollectiveMmaINS1_34MainloopSm90TmaGmmaWarpSpecializedILi7ENS5_IJNS4_1CILi2EEESB_NSA_ILi1EEEEEENS1_35KernelTmaWarpSpecializedCooperativeEEENS5_IJNSA_ILi128EEESG_NSA_ILi64EEEEEENS_6half_tENS5_IJlSC_lEEESJ_NS5_IJSC_llEEENS4_8TiledMMAINS4_8MMA_AtomIJNS4_4SM904GMMA26MMA_64x128x16_F32F16F16_SSILNSP_5MajorE0ELSR_1ELNSP_7ScaleInE1ELSS_1EEEEEENS4_6LayoutINS5_IJSB_SC_SC_EEENS5_IJSC_NSA_ILi0EEESX_EEEEENS5_IJNS4_10UnderscoreES10_S10_EEEEENS4_23SM90_TMA_LOAD_MULTICASTENS4_14ComposedLayoutINS4_7SwizzleILi3ELi4ELi3EEENS4_18smem_ptr_flag_bitsILi16EEENSV_INS5_IJNSA_ILi8EEESH_EEENS5_IJSH_SC_EEEEEEEvNS4_8identityES13_NS14_IS16_S18_NSV_INS5_IJSH_S19_EEENS5_IJSC_SH_EEEEEEEvS1E_EENS_8epilogue10collective6detail29Sm90TmaWarpSpecializedAdapterINS1L_15DefaultEpilogueISJ_SK_SK_NS1K_6thread17LinearCombinationISJ_Li1EffLNS1P_9ScaleType4KindE0ELNS_15FloatRoundStyleE2ESJ_EENS1_15EpilogueDefaultEEEEEvvEEEEvNT_6ParamsE)
        /*0014*/ 	.word	0x00000000


	//----- nvinfo : EIATTR_MIN_STACK_SIZE
	.align		4
.L_17:
        /*0018*/ 	.byte	0x04, 0x12
        /*001a*/ 	.short	(.L_19 - .L_18)
	.align		4
.L_18:
        /*001c*/ 	.word	index@(_ZN7cutlass13device_kernelINS_4gemm6kernel13GemmUniversalIN4cute5tupleIJiiiiEEENS1_10collective13CollectiveMmaINS1_34MainloopSm90TmaGmmaWarpSpecializedILi7ENS5_IJNS4_1CILi2EEESB_NSA_ILi1EEEEEENS1_35KernelTmaWarpSpecializedCooperativeEEENS5_IJNSA_ILi128EEESG_NSA_ILi64EEEEEENS_6half_tENS5_IJlSC_lEEESJ_NS5_IJSC_llEEENS4_8TiledMMAINS4_8MMA_AtomIJNS4_4SM904GMMA26MMA_64x128x16_F32F16F16_SSILNSP_5MajorE0ELSR_1ELNSP_7ScaleInE1ELSS_1EEEEEENS4_6LayoutINS5_IJSB_SC_SC_EEENS5_IJSC_NSA_ILi0EEESX_EEEEENS5_IJNS4_10UnderscoreES10_S10_EEEEENS4_23SM90_TMA_LOAD_MULTICASTENS4_14ComposedLayoutINS4_7SwizzleILi3ELi4ELi3EEENS4_18smem_ptr_flag_bitsILi16EEENSV_INS5_IJNSA_ILi8EEESH_EEENS5_IJSH_SC_EEEEEEEvNS4_8identityES13_NS14_IS16_S18_NSV_INS5_IJSH_S19_EEENS5_IJSC_SH_EEEEEEEvS1E_EENS_8epilogue10collective6detail29Sm90TmaWarpSpecializedAdapterINS1L_15DefaultEpilogueISJ_SK_SK_NS1K_6thread17LinearCombinationISJ_Li1EffLNS1P_9ScaleType4KindE0ELNS_15FloatRoundStyleE2ESJ_EENS1_15EpilogueDefaultEEEEEvvEEEEvNT_6ParamsE)
        /*0020*/ 	.word	0x00000000
.L_19:


//--------------------- .nv.compat                --------------------------
	.section	.nv.compat,"",@"SHT_CUDA_COMPAT_INFO"
	.align	4
        /*0000*/ 	.byte	0x02, 0x09, 0x01, 0x00, 0x02, 0x02, 0x04, 0x00, 0x02, 0x05, 0x05, 0x00, 0x03, 0x07, 0x01, 0x01
        /*0010*/ 	.byte	0x02, 0x03, 0x01, 0x00, 0x02, 0x06, 0x01, 0x00, 0x04, 0x0b, 0x08, 0x00, 0x00, 0x00, 0x00, 0x00
        /*0020*/ 	.byte	0x00, 0x00, 0x00, 0x00


//--------------------- .nv.info._ZN7cutlass13device_kernelINS_4gemm6kernel13GemmUniversalIN4cute5tupleIJiiiiEEENS1_10collective13CollectiveMmaINS1_34MainloopSm90TmaGmmaWarpSpecializedILi7ENS5_IJNS4_1CILi2EEESB_NSA_ILi1EEEEEENS1_35KernelTmaWarpSpecializedCooperativeEEENS5_IJNSA_ILi128EEESG_NSA_ILi64EEEEEENS_6half_tENS5_IJlSC_lEEESJ_NS5_IJSC_llEEENS4_8TiledMMAINS4_8MMA_AtomIJNS4_4SM904GMMA26MMA_64x128x16_F32F16F16_SSILNSP_5MajorE0ELSR_1ELNSP_7ScaleInE1ELSS_1EEEEEENS4_6LayoutINS5_IJSB_SC_SC_EEENS5_IJSC_NSA_ILi0EEESX_EEEEENS5_IJNS4_10UnderscoreES10_S10_EEEEENS4_23SM90_TMA_LOAD_MULTICASTENS4_14ComposedLayoutINS4_7SwizzleILi3ELi4ELi3EEENS4_18smem_ptr_flag_bitsILi16EEENSV_INS5_IJNSA_ILi8EEESH_EEENS5_IJSH_SC_EEEEEEEvNS4_8identityES13_NS14_IS16_S18_NSV_INS5_IJSH_S19_EEENS5_IJSC_SH_EEEEEEEvS1E_EENS_8epilogue10collective6detail29Sm90TmaWarpSpecializedAdapterINS1L_15DefaultEpilogueISJ_SK_SK_NS1K_6thread17LinearCombinationISJ_Li1EffLNS1P_9ScaleType4KindE0ELNS_15FloatRoundStyleE2ESJ_EENS1_15EpilogueDefaultEEEEEvvEEEEvNT_6ParamsE --------------------------
	.section	.nv.info._ZN7cutlass13device_kernelINS_4gemm6kernel13GemmUniversalIN4cute5tupleIJiiiiEEENS1_10collective13CollectiveMmaINS1_34MainloopSm90TmaGmmaWarpSpecializedILi7ENS5_IJNS4_1CILi2EEESB_NSA_ILi1EEEEEENS1_35KernelTmaWarpSpecializedCooperativeEEENS5_IJNSA_ILi128EEESG_NSA_ILi64EEEEEENS_6half_tENS5_IJlSC_lEEESJ_NS5_IJSC_llEEENS4_8TiledMMAINS4_8MMA_AtomIJNS4_4SM904GMMA26MMA_64x128x16_F32F16F16_SSILNSP_5MajorE0ELSR_1ELNSP_7ScaleInE1ELSS_1EEEEEENS4_6LayoutINS5_IJSB_SC_SC_EEENS5_IJSC_NSA_ILi0EEESX_EEEEENS5_IJNS4_10UnderscoreES10_S10_EEEEENS4_23SM90_TMA_LOAD_MULTICASTENS4_14ComposedLayoutINS4_7SwizzleILi3ELi4ELi3EEENS4_18smem_ptr_flag_bitsILi16EEENSV_INS5_IJNSA_ILi8EEESH_EEENS5_IJSH_SC_EEEEEEEvNS4_8identityES13_NS14_IS16_S18_NSV_INS5_IJSH_S19_EEENS5_IJSC_SH_EEEEEEEvS1E_EENS_8epilogue10collective6detail29Sm90TmaWarpSpecializedAdapterINS1L_15DefaultEpilogueISJ_SK_SK_NS1K_6thread17LinearCombinationISJ_Li1EffLNS1P_9ScaleType4KindE0ELNS_15FloatRoundStyleE2ESJ_EENS1_15EpilogueDefaultEEEEEvvEEEEvNT_6ParamsE,"",@"SHT_CUDA_INFO"
	.sectionflags	@""
	.align	4


	//----- nvinfo : EIATTR_CUDA_API_VERSION
	.align		4
        /*0000*/ 	.byte	0x04, 0x37
        /*0002*/ 	.short	(.L_21 - .L_20)
.L_20:
        /*0004*/ 	.word	0x00000082


	//----- nvinfo : EIATTR_KPARAM_INFO
	.align		4
.L_21:
        /*0008*/ 	.byte	0x04, 0x17
        /*000a*/ 	.short	(.L_23 - .L_22)
.L_22:
        /*000c*/ 	.word	0x00000000
        /*0010*/ 	.short	0x0000
        /*0012*/ 	.short	0x0070
        /*0014*/ 	.byte	0x00, 0xf0, 0x01, 0x10


	//----- nvinfo : EIATTR_SPARSE_MMA_MASK
	.align		4
.L_23:
        /*0018*/ 	.byte	0x03, 0x50
        /*001a*/ 	.short	0x0000


	//----- nvinfo : EIATTR_MAXREG_COUNT
	.align		4
        /*001c*/ 	.byte	0x03, 0x1b
        /*001e*/ 	.short	0x00a8


	//----- nvinfo : EIATTR_NUM_BARRIERS
	.align		4
        /*0020*/ 	.byte	0x02, 0x4c
        /*0022*/ 	.byte	0x01
	.zero		1


	//----- nvinfo : EIATTR_EXTERNS
	.align		4
        /*0024*/ 	.byte	0x04, 0x0f
        /*0026*/ 	.short	(.L_25 - .L_24)


	//   ....[0]....
	.align		4
.L_24:
        /*0028*/ 	.word	index@(__assertfail)


	//----- nvinfo : EIATTR_MERCURY_ISA_VERSION
	.align		4
.L_25:
        /*002c*/ 	.byte	0x03, 0x5f
        /*002e*/ 	.short	0x0101


	//----- nvinfo : EIATTR_INT_WARP_WIDE_INSTR_OFFSETS
	.align		4
        /*0030*/ 	.byte	0x04, 0x31
        /*0032*/ 	.short	(.L_27 - .L_26)


	//   ....[0]....
.L_26:
        /*0034*/ 	.word	0x000004e0


	//   ....[1]....
        /*0038*/ 	.word	0x00000510


	//   ....[2]....
        /*003c*/ 	.word	0x000006b0


	//----- nvinfo : EIATTR_COOP_GROUP_MASK_REGIDS
	.align		4
.L_27:
        /*0040*/ 	.byte	0x04, 0x29
        /*0042*/ 	.short	(.L_29 - .L_28)


	//   ....[0]....
.L_28:
        /*0044*/ 	.word	0xffffffff


	//   ....[1]....
        /*0048*/ 	.word	0xffffffff


	//   ....[2]....
        /*004c*/ 	.word	0xffffffff


	//   ....[3]....
        /*0050*/ 	.word	0xffffffff


	//   ....[4]....
        /*0054*/ 	.word	0xffffffff


	//   ....[5]....
        /*0058*/ 	.word	0xffffffff


	//----- nvinfo : EIATTR_COOP_GROUP_INSTR_OFFSETS
	.align		4
.L_29:
        /*005c*/ 	.byte	0x04, 0x28
        /*005e*/ 	.short	(.L_31 - .L_30)


	//   ....[0]....
.L_30:
        /*0060*/ 	.word	0x00000060


	//   ....[1]....
        /*0064*/ 	.word	0x00000070


	//   ....[2]....
        /*0068*/ 	.word	0x00000130


	//   ....[3]....
        /*006c*/ 	.word	0x00000330


	//   ....[4]....
        /*0070*/ 	.word	0x00000860


	//   ....[5]....
        /*0074*/ 	.word	0x000014e0


	//----- nvinfo : EIATTR_REG_RECONFIG
	.align		4
.L_31:
        /*0078*/ 	.byte	0x01, 0x54
	.zero		2


	//----- nvinfo : EIATTR_SYSCALL_OFFSETS
	.align		4
        /*007c*/ 	.byte	0x04, 0x46
        /*007e*/ 	.short	(.L_33 - .L_32)


	//   ....[0]....
.L_32:
        /*0080*/ 	.word	0x000016d0


	//----- nvinfo : EIATTR_MBARRIER_INSTR_OFFSETS
	.align		4
.L_33:
        /*0084*/ 	.byte	0x04, 0x39
        /*0086*/ 	.short	(.L_35 - .L_34)


	//   ....[0]....
.L_34:
        /*0088*/ 	.word	0x00000230
        /*008c*/ 	.word	0x000000ff
        /*0090*/ 	.word	0x00000000
        /*0094*/ 	.short	0x0100
        /*0096*/ 	.byte	0x08
	.zero		1


	//   ....[1]....
        /*0098*/ 	.word	0x00000240
        /*009c*/ 	.word	0x000000ff
        /*00a0*/ 	.word	0x00000038
        /*00a4*/ 	.short	0x0100
        /*00a6*/ 	.byte	0x08
	.zero		1


	//   ....[2]....
        /*00a8*/ 	.word	0x00000250
        /*00ac*/ 	.word	0x000000ff
        /*00b0*/ 	.word	0x00000008
        /*00b4*/ 	.short	0x0100
        /*00b6*/ 	.byte	0x08
	.zero		1


	//   ....[3]....
        /*00b8*/ 	.word	0x00000260
        /*00bc*/ 	.word	0x000000ff
        /*00c0*/ 	.word	0x00000040
        /*00c4*/ 	.short	0x0100
        /*00c6*/ 	.byte	0x08
	.zero		1


	//   ....[4]....
        /*00c8*/ 	.word	0x00000270
        /*00cc*/ 	.word	0x000000ff
        /*00d0*/ 	.word	0x00000010
        /*00d4*/ 	.short	0x0100
        /*00d6*/ 	.byte	0x08
	.zero		1


	//   ....[5]....
        /*00d8*/ 	.word	0x00000280
        /*00dc*/ 	.word	0x000000ff
        /*00e0*/ 	.word	0x00000048
        /*00e4*/ 	.short	0x0100
        /*00e6*/ 	.byte	0x08
	.zero		1


	//   ....[6]....
        /*00e8*/ 	.word	0x00000290
        /*00ec*/ 	.word	0x000000ff
        /*00f0*/ 	.word	0x00000018
        /*00f4*/ 	.short	0x0100
        /*00f6*/ 	.byte	0x08
	.zero		1


	//   ....[7]....
        /*00f8*/ 	.word	0x000002a0
        /*00fc*/ 	.word	0x000000ff
        /*0100*/ 	.word	0x00000050
        /*0104*/ 	.short	0x0100
        /*0106*/ 	.byte	0x08
	.zero		1


	//   ....[8]....
        /*0108*/ 	.word	0x000002b0
        /*010c*/ 	.word	0x000000ff
        /*0110*/ 	.word	0x00000020
        /*0114*/ 	.short	0x0100
        /*0116*/ 	.byte	0x08
	.zero		1


	//   ....[9]....
        /*0118*/ 	.word	0x000002c0
        /*011c*/ 	.word	0x000000ff
        /*0120*/ 	.word	0x00000058
        /*0124*/ 	.short	0x0100
        /*0126*/ 	.byte	0x08
	.zero		1


	//   ....[10]....
        /*0128*/ 	.word	0x000002d0
        /*012c*/ 	.word	0x000000ff
        /*0130*/ 	.word	0x00000028
        /*0134*/ 	.short	0x0100
        /*0136*/ 	.byte	0x08
	.zero		1


	//   ....[11]....
        /*0138*/ 	.word	0x000002e0
        /*013c*/ 	.word	0x000000ff
        /*0140*/ 	.word	0x00000060
        /*0144*/ 	.short	0x0100
        /*0146*/ 	.byte	0x08
	.zero		1


	//   ....[12]....
        /*0148*/ 	.word	0x000002f0
        /*014c*/ 	.word	0x000000ff
        /*0150*/ 	.word	0x00000030
        /*0154*/ 	.short	0x0100
        /*0156*/ 	.byte	0x08
	.zero		1


	//   ....[13]....
        /*0158*/ 	.word	0x00000300
        /*015c*/ 	.word	0x000000ff
        /*0160*/ 	.word	0x00000068
        /*0164*/ 	.short	0x0100
        /*0166*/ 	.byte	0x08
	.zero		1


	//   ....[14]....
        /*0168*/ 	.word	0x00000740
        /*016c*/ 	.word	0x000000ff
        /*0170*/ 	.word	0x00000080
        /*0174*/ 	.short	0x0100
        /*0176*/ 	.byte	0x06
	.zero		1


	//   ....[15]....
        /*0178*/ 	.word	0x000007e0
        /*017c*/ 	.word	0x000000ff
        /*0180*/ 	.word	0x00000088
        /*0184*/ 	.short	0x0100
        /*0186*/ 	.byte	0x06
	.zero		1


	//   ....[16]....
        /*0188*/ 	.word	0x00001790
        /*018c*/ 	.word	0x00000003
        /*0190*/ 	.word	0x00000000
        /*0194*/ 	.short	0x010a
        /*0196*/ 	.byte	0x3f
	.zero		1


	//   ....[17]....
        /*0198*/ 	.word	0x000017f0
        /*019c*/ 	.word	0x00000003
        /*01a0*/ 	.word	0x00000000
        /*01a4*/ 	.short	0x010a
        /*01a6*/ 	.byte	0x3f
	.zero		1


	//   ....[18]....
        /*01a8*/ 	.word	0x00001b70
        /*01ac*/ 	.word	0x00000005
        /*01b0*/ 	.word	0x00000000
        /*01b4*/ 	.short	0x010a
        /*01b6*/ 	.byte	0x3f
	.zero		1


	//   ....[19]....
        /*01b8*/ 	.word	0x00001bb0
        /*01bc*/ 	.word	0x00000005
        /*01c0*/ 	.word	0x00000000
        /*01c4*/ 	.short	0x010a
        /*01c6*/ 	.byte	0x3f
	.zero		1


	//   ....[20]....
        /*01c8*/ 	.word	0x00001e10
        /*01cc*/ 	.word	0x00000004
        /*01d0*/ 	.word	0x00000000
        /*01d4*/ 	.short	0x0101
        /*01d6*/ 	.byte	0x3f
	.zero		1


	//   ....[21]....
        /*01d8*/ 	.word	0x00002030
        /*01dc*/ 	.word	0x00000000
        /*01e0*/ 	.word	0x00000000
        /*01e4*/ 	.short	0x0101
        /*01e6*/ 	.byte	0x3f
	.zero		1


	//   ....[22]....
        /*01e8*/ 	.word	0x00007290
        /*01ec*/ 	.word	0x00000015
        /*01f0*/ 	.word	0x00000038
        /*01f4*/ 	.short	0x010a
        /*01f6*/ 	.byte	0x3f
	.zero		1


	//   ....[23]....
        /*01f8*/ 	.word	0x00007710
        /*01fc*/ 	.word	0x00000006
        /*0200*/ 	.word	0x00000088
        /*0204*/ 	.short	0x0101
        /*0206*/ 	.byte	0x3f
	.zero		1


	//   ....[24]....
        /*0208*/ 	.word	0x00007e10
        /*020c*/ 	.word	0x00000007
        /*0210*/ 	.word	0x00000000
        /*0214*/ 	.short	0x010a
        /*0216*/ 	.byte	0x3f
	.zero		1


	//   ....[25]....
        /*0218*/ 	.word	0x00007e90
        /*021c*/ 	.word	0x00000008
        /*0220*/ 	.word	0x00000000
        /*0224*/ 	.short	0x010a
        /*0226*/ 	.byte	0x3f
	.zero		1


	//   ....[26]....
        /*0228*/ 	.word	0x00007f20
        /*022c*/ 	.word	0x00000009
        /*0230*/ 	.word	0x00000000
        /*0234*/ 	.short	0x010a
        /*0236*/ 	.byte	0x3f
	.zero		1


	//   ....[27]....
        /*0238*/ 	.word	0x00007fb0
        /*023c*/ 	.word	0x00000008
        /*0240*/ 	.word	0x00000000
        /*0244*/ 	.short	0x010a
        /*0246*/ 	.byte	0x3f
	.zero		1


	//   ....[28]....
        /*0248*/ 	.word	0x00008040
        /*024c*/ 	.word	0x00000009
        /*0250*/ 	.word	0x00000000
        /*0254*/ 	.short	0x010a
        /*0256*/ 	.byte	0x3f
	.zero		1


	//   ....[29]....
        /*0258*/ 	.word	0x000080d0
        /*025c*/ 	.word	0x00000006
        /*0260*/ 	.word	0x00000000
        /*0264*/ 	.short	0x010a
        /*0266*/ 	.byte	0x3f
	.zero		1


	//   ....[30]....
        /*0268*/ 	.word	0x00008160
        /*026c*/ 	.word	0x00000003
        /*0270*/ 	.word	0x00000000
        /*0274*/ 	.short	0x010a
        /*0276*/ 	.byte	0x3f
	.zero		1


	//   ....[31]....
        /*0278*/ 	.word	0x000081c0
        /*027c*/ 	.word	0x00000003
        /*0280*/ 	.word	0x00000000
        /*0284*/ 	.short	0x010a
        /*0286*/ 	.byte	0x3f
	.zero		1


	//   ....[32]....
        /*0288*/ 	.word	0x00008210
        /*028c*/ 	.word	0x00000005
        /*0290*/ 	.word	0x00000000
        /*0294*/ 	.short	0x010a
        /*0296*/ 	.byte	0x3f
	.zero		1


	//   ....[33]....
        /*0298*/ 	.word	0x000082e0
        /*029c*/ 	.word	0x00000015
        /*02a0*/ 	.word	0x00000038
        /*02a4*/ 	.short	0x010a
        /*02a6*/ 	.byte	0x3f
	.zero		1


	//   ....[34]....
        /*02a8*/ 	.word	0x000083b0
        /*02ac*/ 	.word	0x00000007
        /*02b0*/ 	.word	0x00000000
        /*02b4*/ 	.short	0x010a
        /*02b6*/ 	.byte	0x3f
	.zero		1


	//   ....[35]....
        /*02b8*/ 	.word	0x00008400
        /*02bc*/ 	.word	0x00000008
        /*02c0*/ 	.word	0x00000000
        /*02c4*/ 	.short	0x010a
        /*02c6*/ 	.byte	0x3f
	.zero		1


	//   ....[36]....
        /*02c8*/ 	.word	0x00008450
        /*02cc*/ 	.word	0x00000009
        /*02d0*/ 	.word	0x00000000
        /*02d4*/ 	.short	0x010a
        /*02d6*/ 	.byte	0x3f
	.zero		1


	//   ....[37]....
        /*02d8*/ 	.word	0x000084a0
        /*02dc*/ 	.word	0x00000008
        /*02e0*/ 	.word	0x00000000
        /*02e4*/ 	.short	0x010a
        /*02e6*/ 	.byte	0x3f
	.zero		1


	//   ....[38]....
        /*02e8*/ 	.word	0x000084f0
        /*02ec*/ 	.word	0x00000009
        /*02f0*/ 	.word	0x00000000
        /*02f4*/ 	.short	0x010a
        /*02f6*/ 	.byte	0x3f
	.zero		1


	//   ....[39]....
        /*02f8*/ 	.word	0x00008540
        /*02fc*/ 	.word	0x00000006
        /*0300*/ 	.word	0x00000000
        /*0304*/ 	.short	0x010a
        /*0306*/ 	.byte	0x3f
	.zero		1


	//----- nvinfo : EIATTR_NUM_MBARRIERS
	.align		4
.L_35:
        /*0308*/ 	.byte	0x03, 0x38
        /*030a*/ 	.short	0x0010


	//----- nvinfo : EIATTR_EXIT_INSTR_OFFSETS
	.align		4
        /*030c*/ 	.byte	0x04, 0x1c
        /*030e*/ 	.short	(.L_37 - .L_36)


	//   ....[0]....
.L_36:
        /*0310*/ 	.word	0x00000a30


	//   ....[1]....
        /*0314*/ 	.word	0x00001240


	//   ....[2]....
        /*0318*/ 	.word	0x00006920


	//   ....[3]....
        /*031c*/ 	.word	0x00006e80


	//   ....[4]....
        /*0320*/ 	.word	0x000081b0


	//----- nvinfo : EIATTR_MAX_THREADS
	.align		4
.L_37:
        /*0324*/ 	.byte	0x04, 0x05
        /*0326*/ 	.short	(.L_39 - .L_38)
.L_38:
        /*0328*/ 	.word	0x00000180
        /*032c*/ 	.word	0x00000001
        /*0330*/ 	.word	0x00000001


	//----- nvinfo : EIATTR_CRS_STACK_SIZE
	.align		4
.L_39:
        /*0334*/ 	.byte	0x04, 0x1e
        /*0336*/ 	.short	(.L_41 - .L_40)
.L_40:
        /*0338*/ 	.word	0x00000000


	//----- nvinfo : EIATTR_CBANK_PARAM_SIZE
	.align		4
.L_41:
        /*033c*/ 	.byte	0x03, 0x19
        /*033e*/ 	.short	0x0470


	//----- nvinfo : EIATTR_PARAM_CBANK
	.align		4
        /*0340*/ 	.byte	0x04, 0x0a
        /*0342*/ 	.short	(.L_43 - .L_42)
	.align		4
.L_42:
        /*0344*/ 	.word	index@(.nv.constant0._ZN7cutlass13device_kernelINS_4gemm6kernel13GemmUniversalIN4cute5tupleIJiiiiEEENS1_10collective13CollectiveMmaINS1_34MainloopSm90TmaGmmaWarpSpecializedILi7ENS5_IJNS4_1CILi2EEESB_NSA_ILi1EEEEEENS1_35KernelTmaWarpSpecializedCooperativeEEENS5_IJNSA_ILi128EEESG_NSA_ILi64EEEEEENS_6half_tENS5_IJlSC_lEEESJ_NS5_IJSC_llEEENS4_8TiledMMAINS4_8MMA_AtomIJNS4_4SM904GMMA26MMA_64x128x16_F32F16F16_SSILNSP_5MajorE0ELSR_1ELNSP_7ScaleInE1ELSS_1EEEEEENS4_6LayoutINS5_IJSB_SC_SC_EEENS5_IJSC_NSA_ILi0EEESX_EEEEENS5_IJNS4_10UnderscoreES10_S10_EEEEENS4_23SM90_TMA_LOAD_MULTICASTENS4_14ComposedLayoutINS4_7SwizzleILi3ELi4ELi3EEENS4_18smem_ptr_flag_bitsILi16EEENSV_INS5_IJNSA_ILi8EEESH_EEENS5_IJSH_SC_EEEEEEEvNS4_8identityES13_NS14_IS16_S18_NSV_INS5_IJSH_S19_EEENS5_IJSC_SH_EEEEEEEvS1E_EENS_8epilogue10collective6detail29Sm90TmaWarpSpecializedAdapterINS1L_15DefaultEpilogueISJ_SK_SK_NS1K_6thread17LinearCombinationISJ_Li1EffLNS1P_9ScaleType4KindE0ELNS_15FloatRoundStyleE2ESJ_EENS1_15EpilogueDefaultEEEEEvvEEEEvNT_6ParamsE)
        /*0348*/ 	.short	0x0210
        /*034a*/ 	.short	0x0470


	//----- nvinfo : EIATTR_SW_WAR
	.align		4
.L_43:
        /*034c*/ 	.byte	0x04, 0x36
        /*034e*/ 	.short	(.L_45 - .L_44)
.L_44:
        /*0350*/ 	.word	0x00000008
.L_45:


//--------------------- .nv.callgraph             --------------------------
	.section	.nv.callgraph,"",@"SHT_CUDA_CALLGRAPH"
	.align	4
	.sectionentsize	8
	.align		4
        /*0000*/ 	.word	0x00000000
	.align		4
        /*0004*/ 	.word	0xffffffff
	.align		4
        /*0008*/ 	.word	index@(_ZN7cutlass13device_kernelINS_4gemm6kernel13GemmUniversalIN4cute5tupleIJiiiiEEENS1_10collective13CollectiveMmaINS1_34MainloopSm90TmaGmmaWarpSpecializedILi7ENS5_IJNS4_1CILi2EEESB_NSA_ILi1EEEEEENS1_35KernelTmaWarpSpecializedCooperativeEEENS5_IJNSA_ILi128EEESG_NSA_ILi64EEEEEENS_6half_tENS5_IJlSC_lEEESJ_NS5_IJSC_llEEENS4_8TiledMMAINS4_8MMA_AtomIJNS4_4SM904GMMA26MMA_64x128x16_F32F16F16_SSILNSP_5MajorE0ELSR_1ELNSP_7ScaleInE1ELSS_1EEEEEENS4_6LayoutINS5_IJSB_SC_SC_EEENS5_IJSC_NSA_ILi0EEESX_EEEEENS5_IJNS4_10UnderscoreES10_S10_EEEEENS4_23SM90_TMA_LOAD_MULTICASTENS4_14ComposedLayoutINS4_7SwizzleILi3ELi4ELi3EEENS4_18smem_ptr_flag_bitsILi16EEENSV_INS5_IJNSA_ILi8EEESH_EEENS5_IJSH_SC_EEEEEEEvNS4_8identityES13_NS14_IS16_S18_NSV_INS5_IJSH_S19_EEENS5_IJSC_SH_EEEEEEEvS1E_EENS_8epilogue10collective6detail29Sm90TmaWarpSpecializedAdapterINS1L_15DefaultEpilogueISJ_SK_SK_NS1K_6thread17LinearCombinationISJ_Li1EffLNS1P_9ScaleType4KindE0ELNS_15FloatRoundStyleE2ESJ_EENS1_15EpilogueDefaultEEEEEvvEEEEvNT_6ParamsE)
	.align		4
        /*000c*/ 	.word	index@(__assertfail)
	.align		4
        /*0010*/ 	.word	0x00000000
	.align		4
        /*0014*/ 	.word	0xfffffffe
	.align		4
        /*0018*/ 	.word	0x00000000
	.align		4
        /*001c*/ 	.word	0xfffffffd
	.align		4
        /*0020*/ 	.word	0x00000000
	.align		4
        /*0024*/ 	.word	0xfffffffc


//--------------------- .nv.constant4             --------------------------
	.section	.nv.constant4,"a",@progbits
	.align	8
	.align		8
.nv.constant4:
        /*0000*/ 	.dword	__assertfail
	.align		8
        /*0008*/ 	.dword	__unnamed_1
	.align		8
        /*0010*/ 	.dword	_ZN40_INTERNAL_54ba0650_4_k_cu_92bbebc6_381744cuda3std3__45__cpo5beginE
	.align		8
        /*0018*/ 	.dword	_ZN40_INTERNAL_54ba0650_4_k_cu_92bbebc6_381744cuda3std3__45__cpo3endE
	.align		8
        /*0020*/ 	.dword	_ZN40_INTERNAL_54ba0650_4_k_cu_92bbebc6_381744cuda3std3__45__cpo6cbeginE
	.align		8
        /*0028*/ 	.dword	_ZN40_INTERNAL_54ba0650_4_k_cu_92bbebc6_381744cuda3std3__45__cpo4cendE
	.align		8
        /*0030*/ 	.dword	_ZN40_INTERNAL_54ba0650_4_k_cu_92bbebc6_381744cuda3std3__442_GLOBAL__N__54ba0650_4_k_cu_92bbebc6_381746ignoreE
	.align		8
        /*0038*/ 	.dword	_ZN40_INTERNAL_54ba0650_4_k_cu_92bbebc6_381744cuda3std3__419piecewise_constructE
	.align		8
        /*0040*/ 	.dword	_ZN40_INTERNAL_54ba0650_4_k_cu_92bbebc6_381744cuda3std3__48in_placeE
	.align		8
        /*0048*/ 	.dword	_ZN40_INTERNAL_54ba0650_4_k_cu_92bbebc6_381744cuda3std6ranges3__45__cpo4swapE
	.align		8
        /*0050*/ 	.dword	_ZN40_INTERNAL_54ba0650_4_k_cu_92bbebc6_381744cuda3std6ranges3__45__cpo9iter_moveE
	.align		8
        /*0058*/ 	.dword	_ZN40_INTERNAL_54ba0650_4_k_cu_92bbebc6_381744cute7productE
	.align		8
        /*0060*/ 	.dword	_ZN40_INTERNAL_54ba0650_4_k_cu_92bbebc6_381744cute1_E
	.align		8
        /*0068*/ 	.dword	$str$22
	.align		8
        /*0070*/ 	.dword	$str$23


//--------------------- .text._ZN7cutlass13device_kernelINS_4gemm6kernel13GemmUniversalIN4cute5tupleIJiiiiEEENS1_10collective13CollectiveMmaINS1_34MainloopSm90TmaGmmaWarpSpecializedILi7ENS5_IJNS4_1CILi2EEESB_NSA_ILi1EEEEEENS1_35KernelTmaWarpSpecializedCooperativeEEENS5_IJNSA_ILi128EEESG_NSA_ILi64EEEEEENS_6half_tENS5_IJlSC_lEEESJ_NS5_IJSC_llEEENS4_8TiledMMAINS4_8MMA_AtomIJNS4_4SM904GMMA26MMA_64x128x16_F32F16F16_SSILNSP_5MajorE0ELSR_1ELNSP_7ScaleInE1ELSS_1EEEEEENS4_6LayoutINS5_IJSB_SC_SC_EEENS5_IJSC_NSA_ILi0EEESX_EEEEENS5_IJNS4_10UnderscoreES10_S10_EEEEENS4_23SM90_TMA_LOAD_MULTICASTENS4_14ComposedLayoutINS4_7SwizzleILi3ELi4ELi3EEENS4_18smem_ptr_flag_bitsILi16EEENSV_INS5_IJNSA_ILi8EEESH_EEENS5_IJSH_SC_EEEEEEEvNS4_8identityES13_NS14_IS16_S18_NSV_INS5_IJSH_S19_EEENS5_IJSC_SH_EEEEEEEvS1E_EENS_8epilogue10collective6detail29Sm90TmaWarpSpecializedAdapterINS1L_15DefaultEpilogueISJ_SK_SK_NS1K_6thread17LinearCombinationISJ_Li1EffLNS1P_9ScaleType4KindE0ELNS_15FloatRoundStyleE2ESJ_EENS1_15EpilogueDefaultEEEEEvvEEEEvNT_6ParamsE --------------------------
	.section	.text._ZN7cutlass13device_kernelINS_4gemm6kernel13GemmUniversalIN4cute5tupleIJiiiiEEENS1_10collective13CollectiveMmaINS1_34MainloopSm90TmaGmmaWarpSpecializedILi7ENS5_IJNS4_1CILi2EEESB_NSA_ILi1EEEEEENS1_35KernelTmaWarpSpecializedCooperativeEEENS5_IJNSA_ILi128EEESG_NSA_ILi64EEEEEENS_6half_tENS5_IJlSC_lEEESJ_NS5_IJSC_llEEENS4_8TiledMMAINS4_8MMA_AtomIJNS4_4SM904GMMA26MMA_64x128x16_F32F16F16_SSILNSP_5MajorE0ELSR_1ELNSP_7ScaleInE1ELSS_1EEEEEENS4_6LayoutINS5_IJSB_SC_SC_EEENS5_IJSC_NSA_ILi0EEESX_EEEEENS5_IJNS4_10UnderscoreES10_S10_EEEEENS4_23SM90_TMA_LOAD_MULTICASTENS4_14ComposedLayoutINS4_7SwizzleILi3ELi4ELi3EEENS4_18smem_ptr_flag_bitsILi16EEENSV_INS5_IJNSA_ILi8EEESH_EEENS5_IJSH_SC_EEEEEEEvNS4_8identityES13_NS14_IS16_S18_NSV_INS5_IJSH_S19_EEENS5_IJSC_SH_EEEEEEEvS1E_EENS_8epilogue10collective6detail29Sm90TmaWarpSpecializedAdapterINS1L_15DefaultEpilogueISJ_SK_SK_NS1K_6thread17LinearCombinationISJ_Li1EffLNS1P_9ScaleType4KindE0ELNS_15FloatRoundStyleE2ESJ_EENS1_15EpilogueDefaultEEEEEvvEEEEvNT_6ParamsE,"ax",@progbits
	.align	128
.text._ZN7cutlass13device_kernelINS_4gemm6kernel13GemmUniversalIN4cute5tupleIJiiiiEEENS1_10collective13CollectiveMmaINS1_34MainloopSm90TmaGmmaWarpSpecializedILi7ENS5_IJNS4_1CILi2EEESB_NSA_ILi1EEEEEENS1_35KernelTmaWarpSpecializedCooperativeEEENS5_IJNSA_ILi128EEESG_NSA_ILi64EEEEEENS_6half_tENS5_IJlSC_lEEESJ_NS5_IJSC_llEEENS4_8TiledMMAINS4_8MMA_AtomIJNS4_4SM904GMMA26MMA_64x128x16_F32F16F16_SSILNSP_5MajorE0ELSR_1ELNSP_7ScaleInE1ELSS_1EEEEEENS4_6LayoutINS5_IJSB_SC_SC_EEENS5_IJSC_NSA_ILi0EEESX_EEEEENS5_IJNS4_10UnderscoreES10_S10_EEEEENS4_23SM90_TMA_LOAD_MULTICASTENS4_14ComposedLayoutINS4_7SwizzleILi3ELi4ELi3EEENS4_18smem_ptr_flag_bitsILi16EEENSV_INS5_IJNSA_ILi8EEESH_EEENS5_IJSH_SC_EEEEEEEvNS4_8identityES13_NS14_IS16_S18_NSV_INS5_IJSH_S19_EEENS5_IJSC_SH_EEEEEEEvS1E_EENS_8epilogue10collective6detail29Sm90TmaWarpSpecializedAdapterINS1L_15DefaultEpilogueISJ_SK_SK_NS1K_6thread17LinearCombinationISJ_Li1EffLNS1P_9ScaleType4KindE0ELNS_15FloatRoundStyleE2ESJ_EENS1_15EpilogueDefaultEEEEEvvEEEEvNT_6ParamsE:
        .type           _ZN7cutlass13device_kernelINS_4gemm6kernel13GemmUniversalIN4cute5tupleIJiiiiEEENS1_10collective13CollectiveMmaINS1_34MainloopSm90TmaGmmaWarpSpecializedILi7ENS5_IJNS4_1CILi2EEESB_NSA_ILi1EEEEEENS1_35KernelTmaWarpSpecializedCooperativeEEENS5_IJNSA_ILi128EEESG_NSA_ILi64EEEEEENS_6half_tENS5_IJlSC_lEEESJ_NS5_IJSC_llEEENS4_8TiledMMAINS4_8MMA_AtomIJNS4_4SM904GMMA26MMA_64x128x16_F32F16F16_SSILNSP_5MajorE0ELSR_1ELNSP_7ScaleInE1ELSS_1EEEEEENS4_6LayoutINS5_IJSB_SC_SC_EEENS5_IJSC_NSA_ILi0EEESX_EEEEENS5_IJNS4_10UnderscoreES10_S10_EEEEENS4_23SM90_TMA_LOAD_MULTICASTENS4_14ComposedLayoutINS4_7SwizzleILi3ELi4ELi3EEENS4_18smem_ptr_flag_bitsILi16EEENSV_INS5_IJNSA_ILi8EEESH_EEENS5_IJSH_SC_EEEEEEEvNS4_8identityES13_NS14_IS16_S18_NSV_INS5_IJSH_S19_EEENS5_IJSC_SH_EEEEEEEvS1E_EENS_8epilogue10collective6detail29Sm90TmaWarpSpecializedAdapterINS1L_15DefaultEpilogueISJ_SK_SK_NS1K_6thread17LinearCombinationISJ_Li1EffLNS1P_9ScaleType4KindE0ELNS_15FloatRoundStyleE2ESJ_EENS1_15EpilogueDefaultEEEEEvvEEEEvNT_6ParamsE,@function
        .size           _ZN7cutlass13device_kernelINS_4gemm6kernel13GemmUniversalIN4cute5tupleIJiiiiEEENS1_10collective13CollectiveMmaINS1_34MainloopSm90TmaGmmaWarpSpecializedILi7ENS5_IJNS4_1CILi2EEESB_NSA_ILi1EEEEEENS1_35KernelTmaWarpSpecializedCooperativeEEENS5_IJNSA_ILi128EEESG_NSA_ILi64EEEEEENS_6half_tENS5_IJlSC_lEEESJ_NS5_IJSC_llEEENS4_8TiledMMAINS4_8MMA_AtomIJNS4_4SM904GMMA26MMA_64x128x16_F32F16F16_SSILNSP_5MajorE0ELSR_1ELNSP_7ScaleInE1ELSS_1EEEEEENS4_6LayoutINS5_IJSB_SC_SC_EEENS5_IJSC_NSA_ILi0EEESX_EEEEENS5_IJNS4_10UnderscoreES10_S10_EEEEENS4_23SM90_TMA_LOAD_MULTICASTENS4_14ComposedLayoutINS4_7SwizzleILi3ELi4ELi3EEENS4_18smem_ptr_flag_bitsILi16EEENSV_INS5_IJNSA_ILi8EEESH_EEENS5_IJSH_SC_EEEEEEEvNS4_8identityES13_NS14_IS16_S18_NSV_INS5_IJSH_S19_EEENS5_IJSC_SH_EEEEEEEvS1E_EENS_8epilogue10collective6detail29Sm90TmaWarpSpecializedAdapterINS1L_15DefaultEpilogueISJ_SK_SK_NS1K_6thread17LinearCombinationISJ_Li1EffLNS1P_9ScaleType4KindE0ELNS_15FloatRoundStyleE2ESJ_EENS1_15EpilogueDefaultEEEEEvvEEEEvNT_6ParamsE,(.L_x_205 - _ZN7cutlass13device_kernelINS_4gemm6kernel13GemmUniversalIN4cute5tupleIJiiiiEEENS1_10collective13CollectiveMmaINS1_34MainloopSm90TmaGmmaWarpSpecializedILi7ENS5_IJNS4_1CILi2EEESB_NSA_ILi1EEEEEENS1_35KernelTmaWarpSpecializedCooperativeEEENS5_IJNSA_ILi128EEESG_NSA_ILi64EEEEEENS_6half_tENS5_IJlSC_lEEESJ_NS5_IJSC_llEEENS4_8TiledMMAINS4_8MMA_AtomIJNS4_4SM904GMMA26MMA_64x128x16_F32F16F16_SSILNSP_5MajorE0ELSR_1ELNSP_7ScaleInE1ELSS_1EEEEEENS4_6LayoutINS5_IJSB_SC_SC_EEENS5_IJSC_NSA_ILi0EEESX_EEEEENS5_IJNS4_10UnderscoreES10_S10_EEEEENS4_23SM90_TMA_LOAD_MULTICASTENS4_14ComposedLayoutINS4_7SwizzleILi3ELi4ELi3EEENS4_18smem_ptr_flag_bitsILi16EEENSV_INS5_IJNSA_ILi8EEESH_EEENS5_IJSH_SC_EEEEEEEvNS4_8identityES13_NS14_IS16_S18_NSV_INS5_IJSH_S19_EEENS5_IJSC_SH_EEEEEEEvS1E_EENS_8epilogue10collective6detail29Sm90TmaWarpSpecializedAdapterINS1L_15DefaultEpilogueISJ_SK_SK_NS1K_6thread17LinearCombinationISJ_Li1EffLNS1P_9ScaleType4KindE0ELNS_15FloatRoundStyleE2ESJ_EENS1_15EpilogueDefaultEEEEEvvEEEEvNT_6ParamsE)
        .other          _ZN7cutlass13device_kernelINS_4gemm6kernel13GemmUniversalIN4cute5tupleIJiiiiEEENS1_10collective13CollectiveMmaINS1_34MainloopSm90TmaGmmaWarpSpecializedILi7ENS5_IJNS4_1CILi2EEESB_NSA_ILi1EEEEEENS1_35KernelTmaWarpSpecializedCooperativeEEENS5_IJNSA_ILi128EEESG_NSA_ILi64EEEEEENS_6half_tENS5_IJlSC_lEEESJ_NS5_IJSC_llEEENS4_8TiledMMAINS4_8MMA_AtomIJNS4_4SM904GMMA26MMA_64x128x16_F32F16F16_SSILNSP_5MajorE0ELSR_1ELNSP_7ScaleInE1ELSS_1EEEEEENS4_6LayoutINS5_IJSB_SC_SC_EEENS5_IJSC_NSA_ILi0EEESX_EEEEENS5_IJNS4_10UnderscoreES10_S10_EEEEENS4_23SM90_TMA_LOAD_MULTICASTENS4_14ComposedLayoutINS4_7SwizzleILi3ELi4ELi3EEENS4_18smem_ptr_flag_bitsILi16EEENSV_INS5_IJNSA_ILi8EEESH_EEENS5_IJSH_SC_EEEEEEEvNS4_8identityES13_NS14_IS16_S18_NSV_INS5_IJSH_S19_EEENS5_IJSC_SH_EEEEEEEvS1E_EENS_8epilogue10collective6detail29Sm90TmaWarpSpecializedAdapterINS1L_15DefaultEpilogueISJ_SK_SK_NS1K_6thread17LinearCombinationISJ_Li1EffLNS1P_9ScaleType4KindE0ELNS_15FloatRoundStyleE2ESJ_EENS1_15EpilogueDefaultEEEEEvvEEEEvNT_6ParamsE,@"STO_CUDA_ENTRY STV_DEFAULT"
_ZN7cutlass13device_kernelINS_4gemm6kernel13GemmUniversalIN4cute5tupleIJiiiiEEENS1_10collective13CollectiveMmaINS1_34MainloopSm90TmaGmmaWarpSpecializedILi7ENS5_IJNS4_1CILi2EEESB_NSA_ILi1EEEEEENS1_35KernelTmaWarpSpecializedCooperativeEEENS5_IJNSA_ILi128EEESG_NSA_ILi64EEEEEENS_6half_tENS5_IJlSC_lEEESJ_NS5_IJSC_llEEENS4_8TiledMMAINS4_8MMA_AtomIJNS4_4SM904GMMA26MMA_64x128x16_F32F16F16_SSILNSP_5MajorE0ELSR_1ELNSP_7ScaleInE1ELSS_1EEEEEENS4_6LayoutINS5_IJSB_SC_SC_EEENS5_IJSC_NSA_ILi0EEESX_EEEEENS5_IJNS4_10UnderscoreES10_S10_EEEEENS4_23SM90_TMA_LOAD_MULTICASTENS4_14ComposedLayoutINS4_7SwizzleILi3ELi4ELi3EEENS4_18smem_ptr_flag_bitsILi16EEENSV_INS5_IJNSA_ILi8EEESH_EEENS5_IJSH_SC_EEEEEEEvNS4_8identityES13_NS14_IS16_S18_NSV_INS5_IJSH_S19_EEENS5_IJSC_SH_EEEEEEEvS1E_EENS_8epilogue10collective6detail29Sm90TmaWarpSpecializedAdapterINS1L_15DefaultEpilogueISJ_SK_SK_NS1K_6thread17LinearCombinationISJ_Li1EffLNS1P_9ScaleType4KindE0ELNS_15FloatRoundStyleE2ESJ_EENS1_15EpilogueDefaultEEEEEvvEEEEvNT_6ParamsE:
[----:B------:R-:W0:Y:S01]  /*0000*/  LDC R1, c[0x0][0x28] ;  /* 0x00000a00ff017b82 */ /* 0x000e220000000800 */
[----:B------:R-:W1:Y:S01]  /*0010*/  S2R R95, SR_TID.X ;  /* 0x00000000005f7919 */ /* 0x000e620000002100 */
[----:B------:R-:W-:Y:S01]  /*0020*/  ELECT P0, URZ, PT ;  /* 0x00000000003f782f */ /* 0x000fe20003800000 */
[----:B------:R-:W-:Y:S01]  /*0030*/  BSSY B0, `(.L_x_0) ;  /* 0x000000f000007945 */ /* 0x000fe20003800000 */
[--C-:B-1----:R-:W-:Y:S02]  /*0040*/  SHF.R.U32.HI R0, RZ, 0x5, R95.reuse ;  /* 0x00000005ff007819 */ /* 0x102fe4000001165f */
[----:B------:R-:W-:-:S03]  /*0050*/  SHF.R.U32.HI R7, RZ, 0x7, R95 ;  /* 0x00000007ff077819 */ /* 0x000fc6000001165f */
[----:B------:R-:W1:Y:S04]  /*0060*/  SHFL.IDX PT, R3, R0, RZ, 0x1f ;  /* 0x00001fff00037589 */ /* 0x000e6800000e0000 */
[----:B------:R2:W3:Y:S01]  /*0070*/  SHFL.IDX PT, R2, R7, RZ, 0x1f ;  /* 0x00001fff07027589 */ /* 0x0004e200000e0000 */
[----:B-1----:R-:W-:-:S13]  /*0080*/  ISETP.NE.OR P0, PT, R3, RZ, !P0 ;  /* 0x000000ff0300720c */ /* 0x002fda0004705670 */
[----:B0-23--:R-:W-:Y:S05]  /*0090*/  @P0 BRA `(.L_x_1) ;  /* 0x0000000000200947 */ /* 0x00dfea0003800000 */
[----:B------:R-:W-:Y:S02]  /*00a0*/  ULDC.64 UR4, c[0x0][0x198] ;  /* 0x0000660000047ab9 */ /* 0x000fe40000000a00 */
[----:B------:R-:W-:Y:S02]  /*00b0*/  UIADD3 UR6, UP0, UR4, 0xf0, URZ ;  /* 0x000000f004067890 */ /* 0x000fe4000ff1e03f */
[----:B------:R-:W-:Y:S02]  /*00c0*/  UIADD3 UR4, UP1, UR4, 0x1f0, URZ ;  /* 0x000001f004047890 */ /* 0x000fe4000ff3e03f */
[----:B------:R-:W-:Y:S02]  /*00d0*/  UIADD3.X UR7, URZ, UR5, URZ, UP0, !UPT ;  /* 0x000000053f077290 */ /* 0x000fe400087fe43f */
[----:B------:R-:W-:-:S07]  /*00e0*/  UIADD3.X UR5, URZ, UR5, URZ, UP1, !UPT ;  /* 0x000000053f057290 */ /* 0x000fce0008ffe43f */
[----:B------:R0:W-:Y:S02]  /*00f0*/  UTMACCTL.PF [UR6] ;  /* 0x00000000060079b9 */ /* 0x0001e40008040000 */
[----:B------:R0:W-:Y:S02]  /*0100*/  UTMACCTL.PF [UR4] ;  /* 0x00000000040079b9 */ /* 0x0001e40008040000 */
[----:B0-----:R-:W-:Y:S01]  /*0110*/  NOP ;  /* 0x0000000000007918 */ /* 0x001fe20000000000 */
.L_x_1:
[----:B------:R-:W-:Y:S05]  /*0120*/  BSYNC B0 ;  /* 0x0000000000007941 */ /* 0x000fea0003800000 */
.L_x_0:
[----:B------:R-:W0:Y:S02]  /*0130*/  SHFL.IDX PT, R5, R0, RZ, 0x1f ;  /* 0x00001fff00057589 */ /* 0x000e2400000e0000 */
[----:B0-----:R-:W-:-:S13]  /*0140*/  ISETP.NE.AND P0, PT, R5, RZ, PT ;  /* 0x000000ff0500720c */ /* 0x001fda0003f05270 */
[----:B------:R-:W-:Y:S05]  /*0150*/  @P0 BRA `(.L_x_2) ;  /* 0x0000000000700947 */ /* 0x000fea0003800000 */
[----:B------:R-:W0:Y:S01]  /*0160*/  S2UR UR8, SR_CgaCtaId ;  /* 0x00000000000879c3 */ /* 0x000e220000008800 */
[----:B------:R-:W-:Y:S01]  /*0170*/  UMOV UR4, 0x400 ;  /* 0x0000040000047882 */ /* 0x000fe20000000000 */
[----:B------:R-:W-:Y:S01]  /*0180*/  UMOV UR5, 0x1 ;  /* 0x0000000100057882 */ /* 0x000fe20000000000 */
[----:B------:R-:W-:Y:S01]  /*0190*/  UMOV UR6, 0x6 ;  /* 0x0000000600067882 */ /* 0x000fe20000000000 */
[----:B------:R-:W-:Y:S01]  /*01a0*/  ELECT P0, URZ, PT ;  /* 0x00000000003f782f */ /* 0x000fe20003800000 */
[----:B------:R-:W-:-:S04]  /*01b0*/  UIADD3 UR6, -UR6, 0x100000, URZ ;  /* 0x0010000006067890 */ /* 0x000fc8000fffe13f */
[----:B------:R-:W-:Y:S02]  /*01c0*/  USHF.L.U32 UR7, UR6, 0xb, URZ ;  /* 0x0000000b06077899 */ /* 0x000fe4000800063f */
[----:B------:R-:W-:Y:S02]  /*01d0*/  USHF.L.U32 UR6, UR6, 0x1, URZ ;  /* 0x0000000106067899 */ /* 0x000fe4000800063f */
[----:B0-----:R-:W-:Y:S02]  /*01e0*/  ULEA UR8, UR8, UR4, 0x18 ;  /* 0x0000000408087291 */ /* 0x001fe4000f8ec03f */
[----:B------:R-:W-:-:S04]  /*01f0*/  UIADD3 UR4, -UR5, 0x100000, URZ ;  /* 0x0010000005047890 */ /* 0x000fc8000fffe13f */
[----:B------:R-:W-:Y:S02]  /*0200*/  USHF.L.U32 UR5, UR4, 0xb, URZ ;  /* 0x0000000b04057899 */ /* 0x000fe4000800063f */
[----:B------:R-:W-:Y:S01]  /*0210*/  USHF.L.U32 UR4, UR4, 0x1, URZ ;  /* 0x0000000104047899 */ /* 0x000fe2000800063f */
[----:B------:R-:W0:Y:S11]  /*0220*/  FENCE.VIEW.ASYNC.S ;  /* 0x00000000000073c6 */ /* 0x000e360000000000 */
[----:B0-----:R0:W1:Y:S01]  /*0230*/  SYNCS.EXCH.64 URZ, [UR8], UR4 ;  /* 0x00000004083f75b2 */ /* 0x0010620008000100 */
[----:B------:R0:W2:Y:S01]  /*0240*/  SYNCS.EXCH.64 URZ, [UR8+0x38], UR6 ;  /* 0x00003806083f75b2 */ /* 0x0000a20008000100 */
[----:B------:R0:W3:Y:S01]  /*0250*/  SYNCS.EXCH.64 URZ, [UR8+0x8], UR4 ;  /* 0x00000804083f75b2 */ /* 0x0000e20008000100 */
[----:B------:R0:W4:Y:S01]  /*0260*/  SYNCS.EXCH.64 URZ, [UR8+0x40], UR6 ;  /* 0x00004006083f75b2 */ /* 0x0001220008000100 */
[----:B------:R0:W0:Y:S01]  /*0270*/  SYNCS.EXCH.64 URZ, [UR8+0x10], UR4 ;  /* 0x00001004083f75b2 */ /* 0x0000220008000100 */
        /* <DEDUP_REMOVED lines=9> */
[----:B------:R-:W-:Y:S01]  /*0310*/  NOP ;  /* 0x0000000000007918 */ /* 0x000fe20000000000 */
.L_x_2:
[----:B------:R-:W-:Y:S01]  /*0320*/  SHF.R.S32.HI R4, RZ, 0x1f, R95 ;  /* 0x0000001fff047819 */ /* 0x000fe2000001145f */
[----:B------:R-:W5:Y:S01]  /*0330*/  SHFL.IDX PT, R0, R0, RZ, 0x1f ;  /* 0x00001fff00007589 */ /* 0x000f6200000e0000 */
[----:B0-----:R-:W0:Y:S01]  /*0340*/  S2UR UR8, SR_CTAID.X ;  /* 0x00000000000879c3 */ /* 0x001e220000002500 */
[----:B------:R-:W-:Y:S02]  /*0350*/  ELECT P0, URZ, PT ;  /* 0x00000000003f782f */ /* 0x000fe40003800000 */
[----:B------:R-:W-:Y:S01]  /*0360*/  LEA.HI R4, R4, R95, RZ, 0x7 ;  /* 0x0000005f04047211 */ /* 0x000fe200078f38ff */
[----:B------:R-:W-:Y:S01]  /*0370*/  ULDC UR4, c[0x0][0x150] ;  /* 0x0000540000047ab9 */ /* 0x000fe20000000800 */
[----:B------:R-:W-:Y:S01]  /*0380*/  SHF.R.S32.HI R6, RZ, 0x1f, R5 ;  /* 0x0000001fff067819 */ /* 0x000fe20000011405 */
[----:B------:R-:W-:Y:S01]  /*0390*/  NOP ;  /* 0x0000000000007918 */ /* 0x000fe20000000000 */
[----:B------:R-:W-:Y:S01]  /*03a0*/  LOP3.LUT R4, R4, 0xffffff80, RZ, 0xc0, !PT ;  /* 0xffffff8004047812 */ /* 0x000fe200078ec0ff */
[----:B------:R-:W-:Y:S01]  /*03b0*/  NOP ;  /* 0x0000000000007918 */ /* 0x000fe20000000000 */
[----:B------:R-:W-:Y:S01]  /*03c0*/  LEA.HI R6, R6, R5, RZ, 0x2 ;  /* 0x0000000506067211 */ /* 0x000fe200078f10ff */
[----:B------:R-:W1:Y:S01]  /*03d0*/  LDC R11, c[0x0][0x144] ;  /* 0x00005100ff0b7b82 */ /* 0x000e620000000800 */
[----:B------:R-:W-:Y:S01]  /*03e0*/  IMAD.MOV.U32 R22, RZ, RZ, 0x1 ;  /* 0x00000001ff167424 */ /* 0x000fe200078e00ff */
[----:B------:R-:W-:Y:S01]  /*03f0*/  ISETP.NE.AND P3, PT, R2, RZ, PT ;  /* 0x000000ff0200720c */ /* 0x000fe20003f65270 */
[----:B------:R-:W-:Y:S01]  /*0400*/  IMAD.IADD R8, R95, 0x1, -R4 ;  /* 0x000000015f087824 */ /* 0x000fe200078e0a04 */
[----:B------:R-:W-:Y:S01]  /*0410*/  LOP3.LUT R6, R6, 0x3ffffffc, RZ, 0xc0, !PT ;  /* 0x3ffffffc06067812 */ /* 0x000fe200078ec0ff */
[----:B------:R-:W2:Y:S03]  /*0420*/  S2R R4, SR_CTAID.Y ;  /* 0x0000000000047919 */ /* 0x000ea60000002600 */
[----:B------:R-:W-:Y:S01]  /*0430*/  SHF.R.S32.HI R9, RZ, 0x1f, R8 ;  /* 0x0000001fff097819 */ /* 0x000fe20000011408 */
[----:B------:R-:W-:Y:S01]  /*0440*/  IMAD.IADD R6, R5, 0x1, -R6 ;  /* 0x0000000105067824 */ /* 0x000fe200078e0a06 */
[----:B------:R-:W3:Y:S02]  /*0450*/  LDC R13, c[0x0][0x140] ;  /* 0x00005000ff0d7b82 */ /* 0x000ee40000000800 */
[----:B------:R-:W-:-:S02]  /*0460*/  LEA.HI R9, R9, R8, RZ, 0x3 ;  /* 0x0000000809097211 */ /* 0x000fc400078f18ff */
[----:B-----5:R-:W-:Y:S02]  /*0470*/  ISETP.NE.OR P0, PT, R0, RZ, !P0 ;  /* 0x000000ff0000720c */ /* 0x020fe40004705670 */
[--C-:B------:R-:W-:Y:S02]  /*0480*/  SHF.R.S32.HI R0, RZ, 0x3, R9.reuse ;  /* 0x00000003ff007819 */ /* 0x100fe40000011409 */
[----:B0-----:R-:W-:Y:S02]  /*0490*/  I2FP.F32.U32 R10, UR8 ;  /* 0x00000008000a7c45 */ /* 0x001fe40008201000 */
[----:B------:R-:W-:-:S03]  /*04a0*/  SHF.R.S32.HI R9, RZ, 0x1f, R9 ;  /* 0x0000001fff097819 */ /* 0x000fc60000011409 */
[----:B------:R-:W-:Y:S01]  /*04b0*/  FMUL R10, R10, UR4 ;  /* 0x000000040a0a7c20 */ /* 0x000fe20008400000 */
[----:B------:R-:W-:Y:S01]  /*04c0*/  LEA.HI R9, R9, R0, RZ, 0x2 ;  /* 0x0000000009097211 */ /* 0x000fe200078f10ff */
[----:B------:R-:W-:Y:S02]  /*04d0*/  ULDC UR4, c[0x0][0x154] ;  /* 0x0000550000047ab9 */ /* 0x000fe40000000800 */
[----:B------:R-:W-:Y:S01]  /*04e0*/  VOTEU.ALL UP0, P0 ;  /* 0x00000000003f7886 */ /* 0x000fe20000000000 */
[----:B------:R-:W-:Y:S01]  /*04f0*/  LOP3.LUT R9, R9, 0xfffffffc, RZ, 0xc0, !PT ;  /* 0xfffffffc09097812 */ /* 0x000fe200078ec0ff */
[----:B------:R-:W0:Y:S01]  /*0500*/  F2I.U32.TRUNC.NTZ R10, R10 ;  /* 0x0000000a000a7305 */ /* 0x000e22000020f000 */
[----:B------:R-:W-:Y:S02]  /*0510*/  VOTEU.ALL UP1, P0 ;  /* 0x00000000003f7886 */ /* 0x000fe40000020000 */
[----:B------:R-:W5:Y:S01]  /*0520*/  @!UP0 S2UR UR7, SR_CgaCtaId ;  /* 0x00000000000789c3 */ /* 0x000f620000008800 */
[----:B------:R-:W-:Y:S01]  /*0530*/  IMAD.IADD R9, R0, 0x1, -R9 ;  /* 0x0000000100097824 */ /* 0x000fe200078e0a09 */
[----:B------:R-:W-:Y:S01]  /*0540*/  SHF.R.S32.HI R0, RZ, 0x1f, R3 ;  /* 0x0000001fff007819 */ /* 0x000fe20000011403 */
[----:B------:R-:W-:Y:S01]  /*0550*/  @!UP0 UMOV UR6, 0x400 ;  /* 0x0000040000068882 */ /* 0x000fe20000000000 */
[----:B---3--:R-:W-:Y:S01]  /*0560*/  ISETP.EQ.U32.AND P2, PT, R13, 0x1, PT ;  /* 0x000000010d00780c */ /* 0x008fe20003f42070 */
[----:B------:R-:W-:Y:S01]  /*0570*/  IMAD R19, R6, 0x4, R9 ;  /* 0x0000000406137824 */ /* 0x000fe200078e0209 */
[----:B--2---:R-:W-:-:S02]  /*0580*/  I2FP.F32.U32 R12, R4 ;  /* 0x00000004000c7245 */ /* 0x004fc40000201000 */
[----:B------:R-:W2:Y:S01]  /*0590*/  LDC R9, c[0x0][0x148] ;  /* 0x00005200ff097b82 */ /* 0x000ea20000000800 */
[----:B------:R-:W-:Y:S02]  /*05a0*/  LEA.HI R0, R0, R3, RZ, 0x2 ;  /* 0x0000000300007211 */ /* 0x000fe400078f10ff */
[----:B------:R-:W-:Y:S01]  /*05b0*/  LEA.HI R6, R19, R19, RZ, 0x1 ;  /* 0x0000001313067211 */ /* 0x000fe200078f08ff */
[----:B0-----:R-:W-:Y:S02]  /*05c0*/  IMAD.MOV R14, RZ, RZ, -R10 ;  /* 0x000000ffff0e7224 */ /* 0x001fe400078e0a0a */
[----:B------:R-:W-:Y:S01]  /*05d0*/  FMUL R12, R12, UR4 ;  /* 0x000000040c0c7c20 */ /* 0x000fe20008400000 */
[----:B------:R-:W-:Y:S01]  /*05e0*/  LOP3.LUT R0, R0, 0xfffffffc, RZ, 0xc0, !PT ;  /* 0xfffffffc00007812 */ /* 0x000fe200078ec0ff */
[----:B------:R-:W-:Y:S01]  /*05f0*/  UMOV UR4, 0x20 ;  /* 0x0000002000047882 */ /* 0x000fe20000000000 */
[----:B------:R-:W-:Y:S01]  /*0600*/  LOP3.LUT R10, R6, 0xfffffffe, RZ, 0xc0, !PT ;  /* 0xfffffffe060a7812 */ /* 0x000fe200078ec0ff */
[----:B-1----:R-:W-:Y:S01]  /*0610*/  IMAD R6, R11, R14, UR8 ;  /* 0x000000080b067e24 */ /* 0x002fe2000f8e020e */
[----:B------:R-:W-:-:S04]  /*0620*/  @!UP0 UIADD3 UR4, -UR4, 0x100000, URZ ;  /* 0x0010000004048890 */ /* 0x000fc8000fffe13f */
[----:B------:R-:W-:Y:S02]  /*0630*/  @!UP0 USHF.L.U32 UR5, UR4, 0xb, URZ ;  /* 0x0000000b04058899 */ /* 0x000fe4000800063f */
[----:B------:R-:W-:Y:S01]  /*0640*/  @!UP0 USHF.L.U32 UR4, UR4, 0x1, URZ ;  /* 0x0000000104048899 */ /* 0x000fe2000800063f */
[----:B------:R-:W0:Y:S01]  /*0650*/  F2I.U32.TRUNC.NTZ R12, R12 ;  /* 0x0000000c000c7305 */ /* 0x000e22000020f000 */
[----:B------:R-:W-:Y:S02]  /*0660*/  IMAD.IADD R3, R3, 0x1, -R0 ;  /* 0x0000000103037824 */ /* 0x000fe400078e0a00 */
[C---:B------:R-:W-:Y:S02]  /*0670*/  IMAD.IADD R11, R19.reuse, 0x1, -R10 ;  /* 0x00000001130b7824 */ /* 0x040fe400078e0a0a */
[----:B------:R-:W-:Y:S01]  /*0680*/  IMAD.SHL.U32 R10, R19, 0x4, RZ ;  /* 0x00000004130a7824 */ /* 0x000fe200078e00ff */
[----:B-----5:R-:W-:Y:S01]  /*0690*/  @!UP0 ULEA UR6, UR7, UR6, 0x18 ;  /* 0x0000000607068291 */ /* 0x020fe2000f8ec03f */
[----:B------:R-:W-:Y:S01]  /*06a0*/  ISETP.NE.AND P1, PT, R3, 0x3, PT ;  /* 0x000000030300780c */ /* 0x000fe20003f25270 */
[----:B------:R-:W-:Y:S01]  /*06b0*/  VOTEU.ALL UP0, P0 ;  /* 0x00000000003f7886 */ /* 0x000fe20000000000 */
[----:B------:R-:W-:-:S02]  /*06c0*/  ISETP.NE.AND P4, PT, R11, R6, PT ;  /* 0x000000060b00720c */ /* 0x000fc40003f85270 */
[----:B------:R-:W-:Y:S02]  /*06d0*/  LOP3.LUT R19, R19, 0xc, R10, 0x78, !PT ;  /* 0x0000000c13137812 */ /* 0x000fe400078e780a */
[----:B------:R-:W-:Y:S01]  /*06e0*/  LOP3.LUT P0, RZ, R8, 0x7, RZ, 0xc0, !PT ;  /* 0x0000000708ff7812 */ /* 0x000fe2000780c0ff */
[C---:B------:R-:W-:Y:S01]  /*06f0*/  VIADD R8, R2.reuse, 0xffffffff ;  /* 0xffffffff02087836 */ /* 0x040fe20000000000 */
[----:B------:R-:W-:Y:S01]  /*0700*/  ISETP.EQ.OR P1, PT, R3, RZ, !P1 ;  /* 0x000000ff0300720c */ /* 0x000fe20004f22670 */
[----:B0-----:R-:W-:Y:S01]  /*0710*/  IMAD.MOV R23, RZ, RZ, -R12 ;  /* 0x000000ffff177224 */ /* 0x001fe200078e0a0c */
[----:B------:R-:W-:Y:S01]  /*0720*/  ISETP.LT.U32.AND P0, PT, R19, 0x4, !P0 ;  /* 0x000000041300780c */ /* 0x000fe20004701070 */
[----:B------:R-:W0:Y:S02]  /*0730*/  FENCE.VIEW.ASYNC.S ;  /* 0x00000000000073c6 */ /* 0x000e240000000000 */
[----:B0-----:R0:W1:Y:S01]  /*0740*/  @!UP0 SYNCS.EXCH.64 URZ, [UR6+0x80], UR4 ;  /* 0x00008004063f85b2 */ /* 0x0010620008000100 */
[----:B------:R-:W-:Y:S01]  /*0750*/  ISETP.EQ.AND P1, PT, R2, RZ, P1 ;  /* 0x000000ff0200720c */ /* 0x000fe20000f22270 */
[----:B--2---:R-:W-:Y:S01]  /*0760*/  IMAD R11, R9, R23, R4 ;  /* 0x00000017090b7224 */ /* 0x004fe200078e0204 */
[----:B------:R-:W-:-:S02]  /*0770*/  ISETP.GE.U32.AND P6, PT, R8, 0x2, PT ;  /* 0x000000020800780c */ /* 0x000fc40003fc6070 */
[----:B------:R-:W-:Y:S02]  /*0780*/  @P4 LEA.HI R0, R19, R19, RZ, 0x1 ;  /* 0x0000001313004211 */ /* 0x000fe400078f08ff */
[----:B------:R-:W-:Y:S02]  /*0790*/  SEL R18, RZ, 0x1, !P1 ;  /* 0x00000001ff127807 */ /* 0x000fe40004800000 */
[----:B------:R-:W-:Y:S02]  /*07a0*/  @P4 SHF.R.S32.HI R0, RZ, 0x1, R0 ;  /* 0x00000001ff004819 */ /* 0x000fe40000011400 */
[----:B------:R-:W-:Y:S02]  /*07b0*/  SEL R18, R18, 0x2, P6 ;  /* 0x0000000212127807 */ /* 0x000fe40003000000 */
[----:B------:R-:W-:Y:S02]  /*07c0*/  @P4 ISETP.NE.AND P5, PT, R0, R11, PT ;  /* 0x0000000b0000420c */ /* 0x000fe40003fa5270 */
[----:B------:R-:W-:Y:S01]  /*07d0*/  SEL R11, RZ, 0x1, !P0 ;  /* 0x00000001ff0b7807 */ /* 0x000fe20004000000 */
[----:B------:R0:W2:Y:S01]  /*07e0*/  @!UP1 SYNCS.EXCH.64 URZ, [UR6+0x88], UR4 ;  /* 0x00008804063f95b2 */ /* 0x0000a20008000100 */
[----:B------:R-:W-:Y:S01]  /*07f0*/  @P4 SEL R22, RZ, 0x1, P5 ;  /* 0x00000001ff164807 */ /* 0x000fe20002800000 */
[----:B------:R-:W-:Y:S01]  /*0800*/  NOP ;  /* 0x0000000000007918 */ /* 0x000fe20000000000 */
[----:B------:R-:W-:-:S02]  /*0810*/  LOP3.LUT R0, R95, 0x7f, RZ, 0xc0, !PT ;  /* 0x0000007f5f007812 */ /* 0x000fc400078ec0ff */
[----:B------:R-:W-:Y:S01]  /*0820*/  LOP3.LUT R22, R22, R11, RZ, 0xc0, !PT ;  /* 0x0000000b16167212 */ /* 0x000fe200078ec0ff */
[----:B01----:R-:W-:Y:S06]  /*0830*/  @!P2 BRA `(.L_x_3) ;  /* 0x000000000008a947 */ /* 0x003fec0003800000 */
[----:B--2-4-:R-:W-:Y:S01]  /*0840*/  UCGABAR_ARV ;  /* 0x00000000000079c7 */ /* 0x014fe20008000000 */
[----:B------:R-:W-:Y:S05]  /*0850*/  BRA `(.L_x_4) ;  /* 0x0000000000047947 */ /* 0x000fea0003800000 */
.L_x_3:
[----:B--2-4-:R-:W-:Y:S01]  /*0860*/  NOP ;  /* 0x0000000000007918 */ /* 0x014fe20000000000 */
.L_x_4:
[----:B------:R-:W0:Y:S01]  /*0870*/  LDC R2, c[0x0][0x65c] ;  /* 0x00019700ff027b82 */ /* 0x000e220000000800 */
[----:B------:R-:W-:Y:S02]  /*0880*/  IMAD.U32 R10, RZ, RZ, UR8 ;  /* 0x00000008ff0a7e24 */ /* 0x000fe4000f8e00ff */
[----:B------:R-:W-:Y:S01]  /*0890*/  IMAD.MOV.U32 R11, RZ, RZ, RZ ;  /* 0x000000ffff0b7224 */ /* 0x000fe200078e00ff */
[----:B0-----:R-:W-:-:S04]  /*08a0*/  ISETP.NE.AND P1, PT, R2, 0x1, PT ;  /* 0x000000010200780c */ /* 0x001fc80003f25270 */
[----:B------:R-:W-:-:S09]  /*08b0*/  P2R R5, PR, RZ, 0x2 ;  /* 0x00000002ff057803 */ /* 0x000fd20000000000 */
[----:B------:R-:W0:Y:S01]  /*08c0*/  @P1 LDC R17, c[0x0][0x10] ;  /* 0x00000400ff111b82 */ /* 0x000e220000000800 */
[----:B------:R-:W-:Y:S02]  /*08d0*/  @P1 IMAD.MOV.U32 R5, RZ, RZ, RZ ;  /* 0x000000ffff051224 */ /* 0x000fe400078e00ff */
[----:B------:R-:W-:-:S05]  /*08e0*/  @P1 IMAD.MOV.U32 R15, RZ, RZ, RZ ;  /* 0x000000ffff0f1224 */ /* 0x000fca00078e00ff */
[----:B------:R-:W1:Y:S01]  /*08f0*/  @!P1 LDC R13, c[0x0][0xc] ;  /* 0x00000300ff0d9b82 */ /* 0x000e620000000800 */
[----:B------:R-:W-:Y:S01]  /*0900*/  ULDC UR4, c[0x0][0xc] ;  /* 0x0000030000047ab9 */ /* 0x000fe20000000800 */
[----:B------:R-:W-:Y:S01]  /*0910*/  ULDC UR5, c[0x0][0x10] ;  /* 0x0000040000057ab9 */ /* 0x000fe20000000800 */
[----:B------:R-:W-:Y:S01]  /*0920*/  ULDC UR6, c[0x0][0x14] ;  /* 0x0000050000067ab9 */ /* 0x000fe20000000800 */
[----:B------:R-:W-:-:S04]  /*0930*/  UIMAD.WIDE.U32 UR4, UR4, UR5, URZ ;  /* 0x00000005040472a5 */ /* 0x000fc8000f8e003f */
[----:B------:R-:W-:Y:S02]  /*0940*/  UIMAD.WIDE.U32 UR36, UR4, UR6, URZ ;  /* 0x00000006042472a5 */ /* 0x000fe4000f8e003f */
[----:B------:R-:W-:-:S04]  /*0950*/  UIMAD UR42, UR5, UR6, URZ ;  /* 0x00000006052a72a4 */ /* 0x000fc8000f8e023f */
[----:B------:R-:W-:Y:S01]  /*0960*/  UIADD3 UR42, UR37, UR42, URZ ;  /* 0x0000002a252a7290 */ /* 0x000fe2000fffe03f */
[----:B0-----:R-:W-:-:S04]  /*0970*/  @P1 IMAD.WIDE.U32 R16, R17, UR8, R4 ;  /* 0x0000000811101c25 */ /* 0x001fc8000f8e0004 */
[----:B------:R-:W-:Y:S02]  /*0980*/  @P1 IMAD.IADD R17, R17, 0x1, R15 ;  /* 0x0000000111111824 */ /* 0x000fe400078e020f */
[----:B-1----:R-:W-:-:S04]  /*0990*/  @!P1 IMAD.WIDE.U32 R10, R4, R13, R10 ;  /* 0x0000000d040a9225 */ /* 0x002fc800078e000a */
[----:B------:R-:W-:Y:S02]  /*09a0*/  @!P1 IMAD.MOV.U32 R16, RZ, RZ, R10 ;  /* 0x000000ffff109224 */ /* 0x000fe400078e000a */
[----:B------:R-:W-:Y:S01]  /*09b0*/  @!P1 IMAD.MOV.U32 R17, RZ, RZ, R11 ;  /* 0x000000ffff119224 */ /* 0x000fe200078e000b */
[----:B------:R-:W-:Y:S06]  /*09c0*/  @!P2 BRA `(.L_x_5) ;  /* 0x00000000000ca947 */ /* 0x000fec0003800000 */
[----:B------:R-:W-:Y:S01]  /*09d0*/  UCGABAR_WAIT ;  /* 0x0000000000007dc7 */ /* 0x000fe20008000000 */
[----:B------:R-:W-:Y:S01]  /*09e0*/  CCTL.IVALL ;  /* 0x00000000ff00798f */ /* 0x000fe20002000000 */
[----:B------:R-:W-:Y:S05]  /*09f0*/  BRA `(.L_x_6) ;  /* 0x0000000000047947 */ /* 0x000fea0003800000 */
.L_x_5:
[----:B------:R-:W-:Y:S06]  /*0a00*/  BAR.SYNC.DEFER_BLOCKING 0x0 ;  /* 0x0000000000007b1d */ /* 0x000fec0000010000 */
.L_x_6:
[----:B------:R-:W-:Y:S05]  /*0a10*/  @!P3 BRA `(.L_x_7) ;  /* 0x0000005c00c4b947 */ /* 0x000fea0003800000 */
[----:B------:R-:W-:-:S13]  /*0a20*/  ISETP.GT.U32.AND P0, PT, R8, 0x1, PT ;  /* 0x000000010800780c */ /* 0x000fda0003f04070 */
[----:B------:R-:W-:Y:S05]  /*0a30*/  @P0 EXIT ;  /* 0x000000000000094d */ /* 0x000fea0003800000 */
[----:B------:R-:W-:Y:S01]  /*0a40*/  ULDC.64 UR4, c[0x0][0x650] ;  /* 0x0001940000047ab9 */ /* 0x000fe20000000a00 */
[----:B------:R-:W-:Y:S01]  /*0a50*/  PRMT R3, RZ, 0x7610, R3 ;  /* 0x00007610ff037816 */ /* 0x000fe20000000003 */
[----:B------:R-:W-:Y:S01]  /*0a60*/  IMAD.MOV.U32 R103, RZ, RZ, -0x1 ;  /* 0xffffffffff677424 */ /* 0x000fe200078e00ff */
[----:B------:R-:W-:Y:S01]  /*0a70*/  ISETP.GE.U32.AND P0, PT, R16, UR4, PT ;  /* 0x0000000410007c0c */ /* 0x000fe2000bf06070 */
[----:B------:R-:W-:Y:S02]  /*0a80*/  IMAD.MOV.U32 R100, RZ, RZ, -0x1 ;  /* 0xffffffffff647424 */ /* 0x000fe400078e00ff */
[----:B------:R-:W-:Y:S01]  /*0a90*/  IMAD.MOV.U32 R101, RZ, RZ, -0x1 ;  /* 0xffffffffff657424 */ /* 0x000fe200078e00ff */
[----:B------:R-:W-:-:S13]  /*0aa0*/  ISETP.GE.U32.AND.EX P0, PT, R17, UR5, PT, P0 ;  /* 0x0000000511007c0c */ /* 0x000fda000bf06100 */
[----:B------:R-:W-:Y:S05]  /*0ab0*/  @P0 BRA `(.L_x_8) ;  /* 0x0000000400280947 */ /* 0x000fea0003800000 */
[----:B------:R-:W0:Y:S01]  /*0ac0*/  LDC.64 R24, c[0x0][0x628] ;  /* 0x00018a00ff187b82 */ /* 0x000e220000000a00 */
[----:B------:R-:W-:Y:S02]  /*0ad0*/  IMAD.MOV.U32 R10, RZ, RZ, R16 ;  /* 0x000000ffff0a7224 */ /* 0x000fe400078e0010 */
[----:B------:R-:W-:-:S05]  /*0ae0*/  IMAD.MOV.U32 R11, RZ, RZ, R17 ;  /* 0x000000ffff0b7224 */ /* 0x000fca00078e0011 */
[----:B------:R-:W1:Y:S08]  /*0af0*/  LDC R8, c[0x0][0x630] ;  /* 0x00018c00ff087b82 */ /* 0x000e700000000800 */
[----:B------:R-:W2:Y:S01]  /*0b00*/  LDC.64 R26, c[0x0][0x620] ;  /* 0x00018800ff1a7b82 */ /* 0x000ea20000000a00 */
[----:B0-----:R-:W-:-:S04]  /*0b10*/  ISETP.NE.U32.AND P0, PT, R24, RZ, PT ;  /* 0x000000ff1800720c */ /* 0x001fc80003f05070 */
[----:B------:R-:W-:-:S13]  /*0b20*/  ISETP.NE.AND.EX P0, PT, R25, RZ, PT, P0 ;  /* 0x000000ff1900720c */ /* 0x000fda0003f05300 */
[----:B-12---:R-:W-:Y:S05]  /*0b30*/  @!P0 BRA `(.L_x_9) ;  /* 0x0000000000288947 */ /* 0x006fea0003800000 */
[----:B------:R-:W0:Y:S02]  /*0b40*/  LDC R3, c[0x0][0x634] ;  /* 0x00018d00ff037b82 */ /* 0x000e240000000800 */
[----:B0-----:R-:W-:-:S05]  /*0b50*/  IADD3 R3, P0, R16, R3, RZ ;  /* 0x0000000310037210 */ /* 0x001fca0007f1e0ff */
[----:B------:R-:W-:-:S04]  /*0b60*/  IMAD.X R21, RZ, RZ, R17, P0 ;  /* 0x000000ffff157224 */ /* 0x000fc800000e0611 */
[----:B------:R-:W-:-:S04]  /*0b70*/  IMAD.WIDE.U32 R10, R21, R24, RZ ;  /* 0x00000018150a7225 */ /* 0x000fc800078e00ff */
[----:B------:R-:W-:-:S04]  /*0b80*/  IMAD.WIDE.U32 R12, P0, R3, R25, R10 ;  /* 0x00000019030c7225 */ /* 0x000fc8000780000a */
[----:B------:R-:W-:-:S04]  /*0b90*/  IMAD.WIDE.U32 R10, R3, R24, RZ ;  /* 0x00000018030a7225 */ /* 0x000fc800078e00ff */
[----:B------:R-:W-:Y:S01]  /*0ba0*/  IMAD.X R15, RZ, RZ, RZ, P0 ;  /* 0x000000ffff0f7224 */ /* 0x000fe200000e06ff */
[----:B------:R-:W-:Y:S01]  /*0bb0*/  IADD3 RZ, P0, R11, R12, RZ ;  /* 0x0000000c0bff7210 */ /* 0x000fe20007f1e0ff */
[----:B------:R-:W-:-:S04]  /*0bc0*/  IMAD.MOV.U32 R14, RZ, RZ, R13 ;  /* 0x000000ffff0e7224 */ /* 0x000fc800078e000d */
[----:B------:R-:W-:-:S08]  /*0bd0*/  IMAD.WIDE.U32.X R10, R21, R25, R14, P0 ;  /* 0x00000019150a7225 */ /* 0x000fd000000e040e */
.L_x_9:
[----:B------:R-:W0:Y:S01]  /*0be0*/  LDC.64 R30, c[0x0][0x640] ;  /* 0x00019000ff1e7b82 */ /* 0x000e220000000a00 */
[-CC-:B------:R-:W-:Y:S01]  /*0bf0*/  SHF.R.U64 R101, R10, R8.reuse, R11.reuse ;  /* 0x000000080a657219 */ /* 0x180fe2000000120b */
[----:B------:R-:W-:Y:S01]  /*0c00*/  IMAD R29, R9, R23, R4 ;  /* 0x00000017091d7224 */ /* 0x000fe200078e0204 */
[----:B------:R-:W-:Y:S01]  /*0c10*/  SHF.R.U32.HI R3, RZ, R8, R11 ;  /* 0x00000008ff037219 */ /* 0x000fe2000001160b */
[----:B------:R-:W-:Y:S01]  /*0c20*/  IMAD.MOV.U32 R23, RZ, RZ, 0x1 ;  /* 0x00000001ff177424 */ /* 0x000fe200078e00ff */
[----:B------:R-:W-:-:S03]  /*0c30*/  IADD3 R5, P0, RZ, -R101, RZ ;  /* 0x80000065ff057210 */ /* 0x000fc60007f1e0ff */
[----:B------:R-:W1:Y:S02]  /*0c40*/  LDC R12, c[0x0][0x618] ;  /* 0x00018600ff0c7b82 */ /* 0x000e640000000800 */
[----:B------:R-:W-:Y:S02]  /*0c50*/  IMAD.X R3, RZ, RZ, ~R3, P0 ;  /* 0x000000ffff037224 */ /* 0x000fe400000e0e03 */
[----:B------:R-:W-:-:S04]  /*0c60*/  IMAD.WIDE.U32 R10, R5, R26, R16 ;  /* 0x0000001a050a7225 */ /* 0x000fc800078e0010 */
[----:B------:R-:W2:Y:S01]  /*0c70*/  LDC R20, c[0x0][0x608] ;  /* 0x00018200ff147b82 */ /* 0x000ea20000000800 */
[----:B------:R-:W-:Y:S02]  /*0c80*/  IMAD R8, R3, R26, RZ ;  /* 0x0000001a03087224 */ /* 0x000fe400078e02ff */
[----:B------:R-:W-:Y:S02]  /*0c90*/  IMAD.MOV.U32 R3, RZ, RZ, -0x1 ;  /* 0xffffffffff037424 */ /* 0x000fe400078e00ff */
[----:B------:R-:W-:-:S03]  /*0ca0*/  IMAD R5, R5, R27, R8 ;  /* 0x0000001b05057224 */ /* 0x000fc600078e0208 */
[----:B------:R-:W3:Y:S01]  /*0cb0*/  LDC R28, c[0x0][0x658] ;  /* 0x00019600ff1c7b82 */ /* 0x000ee20000000800 */
[----:B------:R-:W-:Y:S01]  /*0cc0*/  IMAD.IADD R5, R11, 0x1, R5 ;  /* 0x000000010b057824 */ /* 0x000fe200078e0205 */
[----:B0-----:R-:W-:-:S04]  /*0cd0*/  ISETP.NE.U32.AND P0, PT, R30, RZ, PT ;  /* 0x000000ff1e00720c */ /* 0x001fc80003f05070 */
[----:B------:R-:W-:Y:S02]  /*0ce0*/  ISETP.NE.AND.EX P0, PT, R31, RZ, PT, P0 ;  /* 0x000000ff1f00720c */ /* 0x000fe40003f05300 */
[----:B------:R-:W0:Y:S01]  /*0cf0*/  LDC R24, c[0x0][0x600] ;  /* 0x00018000ff187b82 */ /* 0x000e220000000800 */
[-CC-:B-1----:R-:W-:Y:S02]  /*0d00*/  SHF.R.U64 R14, R10, R12.reuse, R5.reuse ;  /* 0x0000000c0a0e7219 */ /* 0x182fe40000001205 */
[----:B------:R-:W-:-:S05]  /*0d10*/  SHF.R.U32.HI R5, RZ, R12, R5 ;  /* 0x0000000cff057219 */ /* 0x000fca0000011605 */
[----:B------:R-:W1:Y:S01]  /*0d20*/  LDC R15, c[0x0][0x648] ;  /* 0x00019200ff0f7b82 */ /* 0x000e620000000800 */
[-CC-:B--2---:R-:W-:Y:S02]  /*0d30*/  SHF.R.U64 R27, R14, R20.reuse, R5.reuse ;  /* 0x000000140e1b7219 */ /* 0x184fe40000001205 */
[----:B------:R-:W-:-:S05]  /*0d40*/  SHF.R.U32.HI R5, RZ, R20, R5 ;  /* 0x00000014ff057219 */ /* 0x000fca0000011605 */
[----:B------:R-:W2:Y:S01]  /*0d50*/  LDC R21, c[0x0][0x638] ;  /* 0x00018e00ff157b82 */ /* 0x000ea20000000800 */
[-CC-:B---3--:R-:W-:Y:S02]  /*0d60*/  SHF.R.U64 R20, R27, R28.reuse, R5.reuse ;  /* 0x0000001c1b147219 */ /* 0x188fe40000001205 */
[-C--:B------:R-:W-:Y:S02]  /*0d70*/  SHF.L.U32 R3, R3, R28.reuse, RZ ;  /* 0x0000001c03037219 */ /* 0x080fe400000006ff */
[----:B------:R-:W-:Y:S01]  /*0d80*/  SHF.R.U32.HI R5, RZ, R28, R5 ;  /* 0x0000001cff057219 */ /* 0x000fe20000011605 */
[----:B------:R-:W-:Y:S01]  /*0d90*/  IMAD.MOV.U32 R4, RZ, RZ, R20 ;  /* 0x000000ffff047224 */ /* 0x000fe200078e0014 */
[----:B------:R-:W-:Y:S01]  /*0da0*/  LOP3.LUT R12, RZ, R3, RZ, 0x33, !PT ;  /* 0x00000003ff0c7212 */ /* 0x000fe200078e33ff */
[----:B------:R-:W3:Y:S01]  /*0db0*/  LDC R25, c[0x0][0x610] ;  /* 0x00018400ff197b82 */ /* 0x000ee20000000800 */
[----:B------:R-:W-:Y:S05]  /*0dc0*/  @!P0 BRA `(.L_x_10) ;  /* 0x0000000000288947 */ /* 0x000fea0003800000 */
[----:B------:R-:W4:Y:S02]  /*0dd0*/  LDC R3, c[0x0][0x64c] ;  /* 0x00019300ff037b82 */ /* 0x000f240000000800 */
[----:B----4-:R-:W-:-:S05]  /*0de0*/  IADD3 R3, P0, R20, R3, RZ ;  /* 0x0000000314037210 */ /* 0x010fca0007f1e0ff */
        /* <DEDUP_REMOVED lines=8> */
.L_x_10:
[----:B-1----:R-:W-:Y:S01]  /*0e70*/  SHF.R.U64 R4, R4, R15, R5 ;  /* 0x0000000f04047219 */ /* 0x002fe20000001205 */
[----:B0-----:R-:W-:Y:S01]  /*0e80*/  VIADD R5, R24, 0xffffffff ;  /* 0xffffffff18057836 */ /* 0x001fe20000000000 */
[----:B------:R-:W-:Y:S02]  /*0e90*/  SHF.L.U32 R3, R23, R28, RZ ;  /* 0x0000001c17037219 */ /* 0x000fe400000006ff */
[----:B------:R-:W-:Y:S01]  /*0ea0*/  LOP3.LUT R12, R27, R12, RZ, 0xc0, !PT ;  /* 0x0000000c1b0c7212 */ /* 0x000fe200078ec0ff */
[----:B------:R-:W-:Y:S01]  /*0eb0*/  IMAD.MOV R8, RZ, RZ, -R4 ;  /* 0x000000ffff087224 */ /* 0x000fe200078e0a04 */
[----:B------:R-:W-:Y:S02]  /*0ec0*/  SEL R6, R6, R29, !P1 ;  /* 0x0000001d06067207 */ /* 0x000fe40004800000 */
[----:B------:R-:W-:Y:S01]  /*0ed0*/  LOP3.LUT R5, R14, R5, RZ, 0xc0, !PT ;  /* 0x000000050e057212 */ /* 0x000fe200078ec0ff */
[----:B------:R-:W-:Y:S02]  /*0ee0*/  IMAD R9, R3, R4, R12 ;  /* 0x0000000403097224 */ /* 0x000fe400078e020c */
[----:B--2---:R-:W-:-:S02]  /*0ef0*/  IMAD R3, R8, R21, R20 ;  /* 0x0000001508037224 */ /* 0x004fc400078e0214 */
[----:B---3--:R-:W-:Y:S02]  /*0f00*/  IMAD R6, R9, R25, R6 ;  /* 0x0000001909067224 */ /* 0x008fe400078e0206 */
[----:B------:R-:W-:Y:S02]  /*0f10*/  IMAD R103, R3, R24, R5 ;  /* 0x0000001803677224 */ /* 0x000fe400078e0205 */
[----:B------:R-:W-:-:S03]  /*0f20*/  IMAD.MOV.U32 R4, RZ, RZ, 0x1 ;  /* 0x00000001ff047424 */ /* 0x000fc600078e00ff */
[----:B------:R-:W-:Y:S02]  /*0f30*/  SEL R100, R103, R6, !P1 ;  /* 0x0000000667647207 */ /* 0x000fe40004800000 */
[----:B------:R-:W-:Y:S02]  /*0f40*/  PRMT R3, R4, 0x7610, R3 ;  /* 0x0000761004037816 */ /* 0x000fe40000000003 */
[----:B------:R-:W-:-:S07]  /*0f50*/  SEL R103, R6, R103, !P1 ;  /* 0x0000006706677207 */ /* 0x000fce0004800000 */
.L_x_8:
[----:B------:R-:W-:-:S08]  /*0f60*/  NOP ;  /* 0x0000000000007918 */ /* 0x000fd00000000000 */
[----:B------:R-:W0:Y:S02]  /*0f70*/  USETMAXREG.TRY_ALLOC.CTAPOOL UP0, 0xe8 ;  /* 0x000000e8000079c8 */ /* 0x000e240008000600 */
[----:B0-----:R-:W-:-:S13]  /*0f80*/  PLOP3.LUT P0, PT, PT, PT, UP0, 0x80, 0x0 ;  /* 0x000000000000781c */ /* 0x001fda0003f0f008 */
[----:B------:R-:W-:Y:S05]  /*0f90*/  @!P0 BRA `(.L_x_8) ;  /* 0xfffffffc00f08947 */ /* 0x000fea000383ffff */
[----:B------:R-:W-:Y:S01]  /*0fa0*/  ULDC.64 UR4, c[0x0][0x598] ;  /* 0x0001660000047ab9 */ /* 0x000fe20000000a00 */
[----:B------:R-:W-:Y:S01]  /*0fb0*/  ULDC.64 UR38, c[0x0][0x208] ;  /* 0x0000820000267ab9 */ /* 0x000fe20000000a00 */
[----:B------:R-:W-:-:S04]  /*0fc0*/  ISETP.NE.U32.AND P0, PT, RZ, UR4, PT ;  /* 0x00000004ff007c0c */ /* 0x000fc8000bf05070 */
[----:B------:R-:W-:-:S13]  /*0fd0*/  ISETP.NE.AND.EX P0, PT, RZ, UR5, PT, P0 ;  /* 0x00000005ff007c0c */ /* 0x000fda000bf05300 */
[----:B------:R-:W-:Y:S05]  /*0fe0*/  @!P0 BRA `(.L_x_11) ;  /* 0x00000000001c8947 */ /* 0x000fea0003800000 */
[----:B------:R-:W0:Y:S02]  /*0ff0*/  LDC.64 R4, c[0x0][0x598] ;  /* 0x00016600ff047b82 */ /* 0x000e240000000a00 */
[----:B0-----:R-:W2:Y:S02]  /*1000*/  LDG.E.64 R4, desc[UR38][R4.64] ;  /* 0x0000002604047981 */ /* 0x001ea4000c1e1b00 */
[----:B--2---:R-:W-:-:S04]  /*1010*/  ISETP.NE.U32.AND P0, PT, R4, RZ, PT ;  /* 0x000000ff0400720c */ /* 0x004fc80003f05070 */
[----:B------:R-:W-:-:S13]  /*1020*/  ISETP.NE.AND.EX P0, PT, R5, RZ, PT, P0 ;  /* 0x000000ff0500720c */ /* 0x000fda0003f05300 */
[----:B------:R-:W-:Y:S05]  /*1030*/  @!P0 BRA `(.L_x_11) ;  /* 0x0000000000088947 */ /* 0x000fea0003800000 */
[----:B------:R0:W5:Y:S01]  /*1040*/  LD.E R23, desc[UR38][R4.64] ;  /* 0x0000002604177980 */ /* 0x000162000c101900 */
[----:B------:R-:W-:Y:S05]  /*1050*/  BRA `(.L_x_12) ;  /* 0x0000000000247947 */ /* 0x000fea0003800000 */
.L_x_11:
[----:B------:R-:W-:Y:S02]  /*1060*/  ULDC.64 UR4, c[0x0][0x588] ;  /* 0x0001620000047ab9 */ /* 0x000fe40000000a00 */
[----:B------:R-:W-:-:S04]  /*1070*/  ISETP.NE.U32.AND P0, PT, RZ, UR4, PT ;  /* 0x00000004ff007c0c */ /* 0x000fc8000bf05070 */
[----:B------:R-:W-:-:S13]  /*1080*/  ISETP.NE.AND.EX P0, PT, RZ, UR5, PT, P0 ;  /* 0x00000005ff007c0c */ /* 0x000fda000bf05300 */
[----:B------:R-:W-:Y:S05]  /*1090*/  @!P0 BRA `(.L_x_13) ;  /* 0x00000000000c8947 */ /* 0x000fea0003800000 */
[----:B------:R-:W0:Y:S02]  /*10a0*/  LDC.64 R4, c[0x0][0x588] ;  /* 0x00016200ff047b82 */ /* 0x000e240000000a00 */
[----:B0-----:R1:W5:Y:S01]  /*10b0*/  LDG.E R23, desc[UR38][R4.64] ;  /* 0x0000002604177981 */ /* 0x001362000c1e1900 */
[----:B------:R-:W-:Y:S05]  /*10c0*/  BRA `(.L_x_12) ;  /* 0x0000000000087947 */ /* 0x000fea0003800000 */
.L_x_13:
[----:B------:R-:W-:Y:S02]  /*10d0*/  ULDC UR4, c[0x0][0x580] ;  /* 0x0001600000047ab9 */ /* 0x000fe40000000800 */
[----:B------:R-:W-:-:S07]  /*10e0*/  IMAD.U32 R23, RZ, RZ, UR4 ;  /* 0x00000004ff177e24 */ /* 0x000fce000f8e00ff */
.L_x_12:
[----:B------:R-:W-:Y:S02]  /*10f0*/  ULDC.64 UR4, c[0x0][0x5a0] ;  /* 0x0001680000047ab9 */ /* 0x000fe40000000a00 */
[----:B------:R-:W-:-:S04]  /*1100*/  ISETP.NE.U32.AND P0, PT, RZ, UR4, PT ;  /* 0x00000004ff007c0c */ /* 0x000fc8000bf05070 */
[----:B------:R-:W-:-:S13]  /*1110*/  ISETP.NE.AND.EX P0, PT, RZ, UR5, PT, P0 ;  /* 0x00000005ff007c0c */ /* 0x000fda000bf05300 */
[----:B------:R-:W-:Y:S05]  /*1120*/  @!P0 BRA `(.L_x_14) ;  /* 0x00000000001c8947 */ /* 0x000fea0003800000 */
[----:B01----:R-:W0:Y:S02]  /*1130*/  LDC.64 R4, c[0x0][0x5a0] ;  /* 0x00016800ff047b82 */ /* 0x003e240000000a00 */
[----:B0-----:R-:W2:Y:S02]  /*1140*/  LDG.E.64 R4, desc[UR38][R4.64] ;  /* 0x0000002604047981 */ /* 0x001ea4000c1e1b00 */
[----:B--2---:R-:W-:-:S04]  /*1150*/  ISETP.NE.U32.AND P0, PT, R4, RZ, PT ;  /* 0x000000ff0400720c */ /* 0x004fc80003f05070 */
[----:B------:R-:W-:-:S13]  /*1160*/  ISETP.NE.AND.EX P0, PT, R5, RZ, PT, P0 ;  /* 0x000000ff0500720c */ /* 0x000fda0003f05300 */
[----:B------:R-:W-:Y:S05]  /*1170*/  @!P0 BRA `(.L_x_14) ;  /* 0x0000000000088947 */ /* 0x000fea0003800000 */
[----:B------:R0:W5:Y:S01]  /*1180*/  LD.E R90, desc[UR38][R4.64] ;  /* 0x00000026045a7980 */ /* 0x000162000c101900 */
[----:B------:R-:W-:Y:S05]  /*1190*/  BRA `(.L_x_15) ;  /* 0x0000000000247947 */ /* 0x000fea0003800000 */
.L_x_14:
[----:B------:R-:W-:Y:S02]  /*11a0*/  ULDC.64 UR4, c[0x0][0x590] ;  /* 0x0001640000047ab9 */ /* 0x000fe40000000a00 */
[----:B------:R-:W-:-:S04]  /*11b0*/  ISETP.NE.U32.AND P0, PT, RZ, UR4, PT ;  /* 0x00000004ff007c0c */ /* 0x000fc8000bf05070 */
[----:B------:R-:W-:-:S13]  /*11c0*/  ISETP.NE.AND.EX P0, PT, RZ, UR5, PT, P0 ;  /* 0x00000005ff007c0c */ /* 0x000fda000bf05300 */
[----:B------:R-:W-:Y:S05]  /*11d0*/  @!P0 BRA `(.L_x_16) ;  /* 0x00000000000c8947 */ /* 0x000fea0003800000 */
[----:B------:R-:W2:Y:S02]  /*11e0*/  LDC.64 R90, c[0x0][0x590] ;  /* 0x00016400ff5a7b82 */ /* 0x000ea40000000a00 */
[----:B--2---:R2:W5:Y:S01]  /*11f0*/  LDG.E R90, desc[UR38][R90.64] ;  /* 0x000000265a5a7981 */ /* 0x004562000c1e1900 */
[----:B------:R-:W-:Y:S05]  /*1200*/  BRA `(.L_x_15) ;  /* 0x0000000000087947 */ /* 0x000fea0003800000 */
.L_x_16:
[----:B------:R-:W-:Y:S02]  /*1210*/  ULDC UR4, c[0x0][0x584] ;  /* 0x0001610000047ab9 */ /* 0x000fe40000000800 */
[----:B------:R-:W-:-:S07]  /*1220*/  IMAD.U32 R90, RZ, RZ, UR4 ;  /* 0x00000004ff5a7e24 */ /* 0x000fce000f8e00ff */
.L_x_15:
[----:B------:R-:W-:-:S13]  /*1230*/  LOP3.LUT P0, RZ, R3, 0xff, RZ, 0xc0, !PT ;  /* 0x000000ff03ff7812 */ /* 0x000fda000780c0ff */
[----:B------:R-:W-:Y:S05]  /*1240*/  @!P0 EXIT ;  /* 0x000000000000894d */ /* 0x000fea0003800000 */
[----:B------:R-:W3:Y:S01]  /*1250*/  LDC R93, c[0x0][0x658] ;  /* 0x00019600ff5d7b82 */ /* 0x000ee20000000800 */
[----:B------:R-:W-:Y:S01]  /*1260*/  LOP3.LUT R7, R7, 0x1, RZ, 0xc0, !PT ;  /* 0x0000000107077812 */ /* 0x000fe200078ec0ff */
[----:B------:R-:W-:Y:S01]  /*1270*/  ULDC.64 UR6, c[0x0][0x288] ;  /* 0x0000a20000067ab9 */ /* 0x000fe20000000a00 */
[----:B------:R-:W-:Y:S01]  /*1280*/  SHF.R.U32.HI R3, RZ, 0x2, R95 ;  /* 0x00000002ff037819 */ /* 0x000fe2000001165f */
[----:B------:R-:W-:Y:S01]  /*1290*/  UIADD3 UR4, UR7, 0x3f, URZ ;  /* 0x0000003f07047890 */ /* 0x000fe2000fffe03f */
[----:B------:R-:W-:Y:S01]  /*12a0*/  SHF.R.U32.HI R0, RZ, 0x1, R0 ;  /* 0x00000001ff007819 */ /* 0x000fe20000011600 */
[----:B------:R-:W-:Y:S01]  /*12b0*/  IMAD.SHL.U32 R88, R7, 0x40, RZ ;  /* 0x0000004007587824 */ /* 0x000fe200078e00ff */
[----:B------:R-:W-:Y:S01]  /*12c0*/  LOP3.LUT R3, R3, 0x7, RZ, 0xc0, !PT ;  /* 0x0000000703037812 */ /* 0x000fe200078ec0ff */
[----:B------:R-:W4:Y:S01]  /*12d0*/  LDC.64 R8, c[0x0][0x5c8] ;  /* 0x00017200ff087b82 */ /* 0x000f220000000a00 */
[----:B------:R-:W-:Y:S01]  /*12e0*/  USHF.R.S32.HI UR5, URZ, 0x1f, UR4 ;  /* 0x0000001f3f057899 */ /* 0x000fe20008011404 */
[----:B------:R-:W-:Y:S01]  /*12f0*/  LOP3.LUT R0, R0, 0x30, RZ, 0xc0, !PT ;  /* 0x0000003000007812 */ /* 0x000fe200078ec0ff */
[----:B------:R-:W-:Y:S01]  /*1300*/  IMAD.MOV.U32 R6, RZ, RZ, 0x1 ;  /* 0x00000001ff067424 */ /* 0x000fe200078e00ff */
[--C-:B------:R-:W-:Y:S01]  /*1310*/  LOP3.LUT R88, R88, 0x40, R3.reuse, 0xe2, !PT ;  /* 0x0000004058587812 */ /* 0x100fe200078ee203 */
[----:B------:R-:W-:Y:S01]  /*1320*/  ULEA.HI UR5, UR5, UR4, URZ, 0x6 ;  /* 0x0000000405057291 */ /* 0x000fe2000f8f303f */
[-C--:B01----:R-:W-:Y:S01]  /*1330*/  IADD3 R4, RZ, -R0.reuse, -R3 ;  /* 0x80000000ff047210 */ /* 0x083fe20007ffe803 */
[----:B------:R-:W-:Y:S01]  /*1340*/  IMAD.U32 R5, RZ, RZ, UR6 ;  /* 0x00000006ff057e24 */ /* 0x000fe2000f8e00ff */
[----:B------:R-:W0:Y:S01]  /*1350*/  LDC R97, c[0x0][0x600] ;  /* 0x00018000ff617b82 */ /* 0x000e220000000800 */
[----:B------:R-:W-:Y:S01]  /*1360*/  LOP3.LUT R88, R88, R0, RZ, 0xfc, !PT ;  /* 0x0000000058587212 */ /* 0x000fe200078efcff */
[----:B------:R-:W-:Y:S01]  /*1370*/  IMAD.MOV.U32 R0, RZ, RZ, -0x1 ;  /* 0xffffffffff007424 */ /* 0x000fe200078e00ff */
[----:B------:R-:W-:Y:S01]  /*1380*/  USHF.R.S32.HI UR43, URZ, 0x6, UR5 ;  /* 0x000000063f2b7899 */ /* 0x000fe20008011405 */
[----:B------:R-:W-:Y:S01]  /*1390*/  LOP3.LUT R94, R95, 0x3, RZ, 0xc0, !PT ;  /* 0x000000035f5e7812 */ /* 0x000fe200078ec0ff */
[----:B------:R-:W-:Y:S01]  /*13a0*/  IMAD R4, R7, -0x40, R4 ;  /* 0xffffffc007047824 */ /* 0x000fe200078e0204 */
[C---:B------:R-:W-:Y:S01]  /*13b0*/  LOP3.LUT R96, R95.reuse, 0x80, RZ, 0xc0, !PT ;  /* 0x000000805f607812 */ /* 0x040fe200078ec0ff */
[----:B------:R-:W-:Y:S01]  /*13c0*/  UISETP.LT.AND UP0, UPT, UR43, 0x1, UPT ;  /* 0x000000012b00788c */ /* 0x000fe2000bf01270 */
[-C--:B---3--:R-:W-:Y:S01]  /*13d0*/  SHF.L.U32 R0, R0, R93.reuse, RZ ;  /* 0x0000005d00007219 */ /* 0x088fe200000006ff */
[----:B------:R-:W-:Y:S01]  /*13e0*/  ULDC UR4, c[0x0][0x284] ;  /* 0x0000a10000047ab9 */ /* 0x000fe20000000800 */
[----:B------:R-:W-:Y:S01]  /*13f0*/  IMAD R94, R94, -0x2, R5 ;  /* 0xfffffffe5e5e7824 */ /* 0x000fe200078e0205 */
[----:B------:R-:W-:Y:S01]  /*1400*/  USEL UR44, UR43, 0x1, UP0 ;  /* 0x000000012b2c7887 */ /* 0x000fe20008000000 */
[----:B------:R-:W-:Y:S01]  /*1410*/  SHF.L.U32 R93, R6, R93, RZ ;  /* 0x0000005d065d7219 */ /* 0x000fe200000006ff */
[----:B------:R-:W-:Y:S01]  /*1420*/  IMAD.SHL.U32 R95, R95, 0x2, RZ ;  /* 0x000000025f5f7824 */ /* 0x000fe200078e00ff */
[----:B------:R-:W-:Y:S01]  /*1430*/  LOP3.LUT R102, R18, 0x1, RZ, 0xfc, !PT ;  /* 0x0000000112667812 */ /* 0x000fe200078efcff */
[----:B------:R-:W-:Y:S01]  /*1440*/  VIADD R99, R4, UR4 ;  /* 0x0000000404637c36 */ /* 0x000fe20008000000 */
[C---:B----4-:R-:W-:Y:S01]  /*1450*/  SHF.L.U64.HI R92, R8.reuse, 0x3, R9 ;  /* 0x00000003085c7819 */ /* 0x050fe20000010209 */
[----:B--2---:R-:W-:Y:S01]  /*1460*/  IMAD.SHL.U32 R91, R8, 0x8, RZ ;  /* 0x00000008085b7824 */ /* 0x004fe200078e00ff */
[----:B------:R-:W-:Y:S01]  /*1470*/  SHF.R.U32.HI R96, RZ, 0x7, R96 ;  /* 0x00000007ff607819 */ /* 0x000fe20000011660 */
[----:B------:R-:W-:Y:S01]  /*1480*/  IMAD.MOV.U32 R89, RZ, RZ, RZ ;  /* 0x000000ffff597224 */ /* 0x000fe200078e00ff */
[----:B------:R-:W-:Y:S01]  /*1490*/  LOP3.LUT R98, RZ, R0, RZ, 0x33, !PT ;  /* 0x00000000ff627212 */ /* 0x000fe200078e33ff */
[----:B------:R-:W-:Y:S01]  /*14a0*/  UIADD3 UR44, UR43, -UR44, URZ ;  /* 0x8000002c2b2c7290 */ /* 0x000fe2000fffe03f */
[----:B------:R-:W-:Y:S01]  /*14b0*/  UMOV UR40, URZ ;  /* 0x0000003f00287c82 */ /* 0x000fe20008000000 */
[----:B0-----:R-:W-:Y:S01]  /*14c0*/  VIADD R97, R97, 0xffffffff ;  /* 0xffffffff61617836 */ /* 0x001fe20000000000 */
[----:B------:R-:W-:-:S09]  /*14d0*/  UMOV UR41, URZ ;  /* 0x0000003f00297c82 */ /* 0x000fd20008000000 */
.L_x_164:
[----:B0-----:R-:W0:Y:S01]  /*14e0*/  SHFL.IDX PT, R0, R96, RZ, 0x1f ;  /* 0x00001fff60007589 */ /* 0x001e2200000e0000 */
[----:B-1----:R-:W1:Y:S01]  /*14f0*/  S2UR UR7, SR_CgaCtaId ;  /* 0x00000000000779c3 */ /* 0x002e620000008800 */
[----:B------:R-:W-:Y:S01]  /*1500*/  UMOV UR6, 0x400 ;  /* 0x0000040000067882 */ /* 0x000fe20000000000 */
[----:B0-----:R-:W-:Y:S01]  /*1510*/  R2UR UR4, R0 ;  /* 0x00000000000472ca */ /* 0x001fe200000e0000 */
[----:B-1----:R-:W-:-:S12]  /*1520*/  ULEA UR6, UR7, UR6, 0x18 ;  /* 0x0000000607067291 */ /* 0x002fd8000f8ec03f */
[----:B------:R-:W-:-:S04]  /*1530*/  ULEA.HI UR5, UR4, UR4, URZ, 0x1 ;  /* 0x0000000404057291 */ /* 0x000fc8000f8f083f */
[----:B------:R-:W-:-:S04]  /*1540*/  ULOP3.LUT UR5, UR5, 0x7fffe, URZ, 0xc0, !UPT ;  /* 0x0007fffe05057892 */ /* 0x000fc8000f8ec03f */
[----:B------:R-:W-:-:S03]  /*1550*/  UIADD3 UR5, UR4, -UR5, URZ ;  /* 0x8000000504057290 */ /* 0x000fc6000fffe03f */
[----:B------:R-:W-:Y:S01]  /*1560*/  ULDC UR4, c[0x0][0x28c] ;  /* 0x0000a30000047ab9 */ /* 0x000fe20000000800 */
[----:B------:R-:W-:Y:S01]  /*1570*/  ULEA UR5, UR5, UR6, 0xd ;  /* 0x0000000605057291 */ /* 0x000fe2000f8e683f */
[----:B------:R-:W-:-:S03]  /*1580*/  ISETP.LT.AND P0, PT, RZ, UR4, PT ;  /* 0x00000004ff007c0c */ /* 0x000fc6000bf01270 */
[----:B------:R-:W-:-:S04]  /*1590*/  UIADD3 UR5, UR5, 0x180, URZ ;  /* 0x0000018005057890 */ /* 0x000fc8000fffe03f */
[----:B------:R-:W-:-:S04]  /*15a0*/  USHF.R.U32.HI UR5, URZ, 0x4, UR5 ;  /* 0x000000043f057899 */ /* 0x000fc80008011605 */
[----:B------:R-:W-:-:S04]  /*15b0*/  ULOP3.LUT UR5, UR5, 0x3fff, URZ, 0xc0, !UPT ;  /* 0x00003fff05057892 */ /* 0x000fc8000f8ec03f */
[----:B------:R-:W-:Y:S01]  /*15c0*/  ULOP3.LUT UR45, UR5, 0x10000, URZ, 0xfc, !UPT ;  /* 0x00010000052d7892 */ /* 0x000fe2000f8efc3f */
[----:B--2345:R-:W-:Y:S11]  /*15d0*/  @P0 BRA `(.L_x_17) ;  /* 0x0000000000400947 */ /* 0x03cff60003800000 */
[----:B------:R-:W-:Y:S01]  /*15e0*/  MOV R0, 0x0 ;  /* 0x0000000000007802 */ /* 0x000fe20000000f00 */
[----:B------:R-:W-:Y:S01]  /*15f0*/  ULDC.64 UR4, c[0x4][0x68] ;  /* 0x01001a0000047ab9 */ /* 0x000fe20000000a00 */
[----:B------:R-:W-:Y:S01]  /*1600*/  ULDC.64 UR6, c[0x4][0x8] ;  /* 0x0100020000067ab9 */ /* 0x000fe20000000a00 */
[----:B------:R-:W-:Y:S01]  /*1610*/  IMAD.U32 R4, RZ, RZ, UR4 ;  /* 0x00000004ff047e24 */ /* 0x000fe2000f8e00ff */
[----:B------:R0:W1:Y:S01]  /*1620*/  LDC.64 R14, c[0x4][R0] ;  /* 0x01000000000e7b82 */ /* 0x0000620000000a00 */
[----:B------:R-:W-:Y:S01]  /*1630*/  IMAD.U32 R5, RZ, RZ, UR5 ;  /* 0x00000005ff057e24 */ /* 0x000fe2000f8e00ff */
[----:B------:R-:W-:Y:S01]  /*1640*/  ULDC.64 UR4, c[0x4][0x70] ;  /* 0x01001c0000047ab9 */ /* 0x000fe20000000a00 */
[----:B------:R-:W-:Y:S02]  /*1650*/  IMAD.U32 R10, RZ, RZ, UR6 ;  /* 0x00000006ff0a7e24 */ /* 0x000fe4000f8e00ff */
[----:B------:R-:W-:Y:S02]  /*1660*/  IMAD.U32 R6, RZ, RZ, UR4 ;  /* 0x00000004ff067e24 */ /* 0x000fe4000f8e00ff */
[----:B------:R-:W-:-:S02]  /*1670*/  IMAD.U32 R7, RZ, RZ, UR5 ;  /* 0x00000005ff077e24 */ /* 0x000fc4000f8e00ff */
[----:B------:R-:W-:Y:S02]  /*1680*/  IMAD.U32 R11, RZ, RZ, UR7 ;  /* 0x00000007ff0b7e24 */ /* 0x000fe4000f8e00ff */
[----:B------:R-:W-:Y:S02]  /*1690*/  IMAD.MOV.U32 R8, RZ, RZ, 0x1e1 ;  /* 0x000001e1ff087424 */ /* 0x000fe400078e00ff */
[----:B------:R-:W-:Y:S02]  /*16a0*/  IMAD.MOV.U32 R12, RZ, RZ, 0x1 ;  /* 0x00000001ff0c7424 */ /* 0x000fe400078e00ff */
[----:B0-----:R-:W-:-:S07]  /*16b0*/  IMAD.MOV.U32 R13, RZ, RZ, RZ ;  /* 0x000000ffff0d7224 */ /* 0x001fce00078e00ff */
[----:B------:R-:W-:-:S07]  /*16c0*/  LEPC R20, `(.L_x_17) ;  /* 0x000000001014794e */ /* 0x000fce0000000000 */
[----:B-1---5:R-:W-:Y:S05]  /*16d0*/  CALL.ABS.NOINC R14 ;  /* 0x000000000e007343 */ /* 0x022fea0003c00000 */
.L_x_17:
[----:B------:R-:W-:-:S13]  /*16e0*/  ISETP.NE.AND P0, PT, R102, 0x3, PT ;  /* 0x000000036600780c */ /* 0x000fda0003f05270 */
[----:B------:R-:W-:Y:S05]  /*16f0*/  @!P0 BRA `(.L_x_18) ;  /* 0x0000000000048947 */ /* 0x000fea0003800000 */
[----:B------:R-:W-:Y:S01]  /*1700*/  BPT.TRAP 0x1 ;  /* 0x000000040000795c */ /* 0x000fe20000300000 */
.L_x_18:
[----:B------:R-:W0:Y:S01]  /*1710*/  S2UR UR5, SR_CgaCtaId ;  /* 0x00000000000579c3 */ /* 0x000e220000008800 */
[----:B------:R-:W-:Y:S01]  /*1720*/  UMOV UR4, 0x400 ;  /* 0x0000040000047882 */ /* 0x000fe20000000000 */
[----:B------:R-:W-:Y:S02]  /*1730*/  IMAD.U32 R0, RZ, RZ, UR40 ;  /* 0x00000028ff007e24 */ /* 0x000fe4000f8e00ff */
[----:B------:R-:W-:-:S03]  /*1740*/  IMAD.U32 R3, RZ, RZ, UR41 ;  /* 0x00000029ff037e24 */ /* 0x000fc6000f8e00ff */
[----:B------:R-:W-:Y:S01]  /*1750*/  SHF.L.U32 R0, R0, 0x1f, RZ ;  /* 0x0000001f00007819 */ /* 0x000fe200000006ff */
[----:B0-----:R-:W-:-:S06]  /*1760*/  ULEA UR4, UR5, UR4, 0x18 ;  /* 0x0000000405047291 */ /* 0x001fcc000f8ec03f */
[----:B------:R-:W-:-:S04]  /*1770*/  IMAD.U32 R6, RZ, RZ, UR4 ;  /* 0x00000004ff067e24 */ /* 0x000fc8000f8e00ff */
[----:B------:R-:W-:-:S04]  /*1780*/  IMAD R3, R3, 0x8, R6 ;  /* 0x0000000803037824 */ /* 0x000fc800078e0206 */
[----:B------:R0:W1:Y:S01]  /*1790*/  SYNCS.PHASECHK.TRANS64.TRYWAIT P1, [R3+URZ], R0 ;  /* 0x00000000030075a7 */ /* 0x000062000802017f */
[----:B------:R-:W-:Y:S05]  /*17a0*/  @!P0 BRA `(.L_x_19) ;  /* 0x0000000000048947 */ /* 0x000fea0003800000 */
[----:B------:R-:W-:Y:S01]  /*17b0*/  BPT.TRAP 0x1 ;  /* 0x000000040000795c */ /* 0x000fe20000300000 */
.L_x_19:
[----:B------:R-:W-:-:S05]  /*17c0*/  IMAD.U32 R4, RZ, RZ, UR44 ;  /* 0x0000002cff047e24 */ /* 0x000fca000f8e00ff */
[----:B------:R-:W-:Y:S01]  /*17d0*/  ISETP.GE.AND P2, PT, R4, 0x1, PT ;  /* 0x000000010400780c */ /* 0x000fe20003f46270 */
[----:B-1----:R-:W-:-:S12]  /*17e0*/  @P1 BRA `(.L_x_20) ;  /* 0x0000000000081947 */ /* 0x002fd80003800000 */
[----:B------:R-:W1:Y:S02]  /*17f0*/  SYNCS.PHASECHK.TRANS64.TRYWAIT P1, [R3+URZ], R0 ;  /* 0x00000000030075a7 */ /* 0x000e64000802017f */
[----:B-1----:R-:W-:Y:S05]  /*1800*/  @!P1 BRA `(.L_x_21) ;  /* 0x00000068006c9947 */ /* 0x002fea0003800000 */
.L_x_20:
[----:B------:R-:W-:Y:S05]  /*1810*/  WARPSYNC.ALL ;  /* 0x0000000000007948 */ /* 0x000fea0003800000 */
[----:B------:R-:W-:Y:S01]  /*1820*/  R2UR UR4, R6 ;  /* 0x00000000060472ca */ /* 0x000fe200000e0000 */
[----:B------:R-:W-:Y:S01]  /*1830*/  ULEA UR5, UR41, UR45, 0xa ;  /* 0x0000002d29057291 */ /* 0x000fe2000f8e503f */
[----:B------:R-:W-:Y:S01]  /*1840*/  WARPGROUP.ARRIVE ;  /* 0x00000000000079c5 */ /* 0x000fe20000000000 */
[----:B------:R-:W-:Y:S01]  /*1850*/  UMOV UR9, 0x40000040 ;  /* 0x4000004000097882 */ /* 0x000fe20000000000 */
[----:B------:R-:W-:-:S04]  /*1860*/  UMOV UR11, 0x40000040 ;  /* 0x40000040000b7882 */ /* 0x000fc80000000000 */
[----:B------:R-:W-:-:S05]  /*1870*/  UMOV UR8, UR5 ;  /* 0x0000000500087c82 */ /* 0x000fca0008000000 */
[----:B------:R-:W-:-:S04]  /*1880*/  UIADD3 UR4, UR4, 0x1c180, URZ ;  /* 0x0001c18004047890 */ /* 0x000fc8000fffe03f */
[----:B------:R-:W-:-:S04]  /*1890*/  USHF.R.U32.HI UR4, URZ, 0x4, UR4 ;  /* 0x000000043f047899 */ /* 0x000fc80008011604 */
[----:B------:R-:W-:-:S04]  /*18a0*/  ULOP3.LUT UR4, UR4, 0x3fff, URZ, 0xc0, !UPT ;  /* 0x00003fff04047892 */ /* 0x000fc8000f8ec03f */
[----:B------:R-:W-:-:S04]  /*18b0*/  ULOP3.LUT UR4, UR4, 0x2000000, URZ, 0xfc, !UPT ;  /* 0x0200000004047892 */ /* 0x000fc8000f8efc3f */
[----:B------:R-:W-:-:S07]  /*18c0*/  ULEA UR6, UR41, UR4, 0xa ;  /* 0x0000000429067291 */ /* 0x000fce000f8e503f */
[----:B------:R-:W-:Y:S02]  /*18d0*/  UMOV UR10, UR6 ;  /* 0x00000006000a7c82 */ /* 0x000fe40008000000 */
[----:B------:R-:W-:Y:S01]  /*18e0*/  HGMMA.64x128x16.F32 R24, gdesc[UR8].tnspB, RZ, !UPT, gsb0 ;  /* 0x41e00000081879f0 */ /* 0x000fe2000c0008ff */
[----:B------:R-:W-:Y:S02]  /*18f0*/  UIADD3 UR8, UR5, 0x2, URZ ;  /* 0x0000000205087890 */ /* 0x000fe4000fffe03f */
[----:B------:R-:W-:Y:S01]  /*1900*/  UIADD3 UR10, UR6, 0x80, URZ ;  /* 0x00000080060a7890 */ /* 0x000fe2000fffe03f */
[----:B------:R-:W-:Y:S01]  /*1910*/  UMOV UR9, 0x40000040 ;  /* 0x4000004000097882 */ /* 0x000fe20000000000 */
[----:B------:R-:W-:Y:S01]  /*1920*/  UMOV UR11, 0x40000040 ;  /* 0x40000040000b7882 */ /* 0x000fe20000000000 */
[----:B------:R-:W-:Y:S02]  /*1930*/  WARPGROUP.DEPBAR.LE gsb0, 0x0 ;  /* 0x00008000000079c5 */ /* 0x000fe40000010000 */
[----:B------:R-:W-:-:S06]  /*1940*/  WARPGROUP.ARRIVE ;  /* 0x00000000000079c5 */ /* 0x000fcc0000000000 */
[----:B------:R-:W-:Y:S01]  /*1950*/  HGMMA.64x128x16.F32 R24, gdesc[UR8].tnspB, R24, gsb0 ;  /* 0x41e00000081879f0 */ /* 0x000fe20008000818 */
        /* <DEDUP_REMOVED lines=13> */
[----:B------:R-:W-:Y:S03]  /*1a30*/  HGMMA.64x128x16.F32 R24, gdesc[UR8].tnspB, R24, gsb0 ;  /* 0x41e00000081879f0 */ /* 0x000fe60008000818 */
[----:B------:R-:W-:Y:S02]  /*1a40*/  WARPGROUP.DEPBAR.LE gsb0, 0x0 ;  /* 0x00008000000079c5 */ /* 0x000fe40000010000 */
[----:B------:R-:W-:Y:S05]  /*1a50*/  @!P2 BRA `(.L_x_22) ;  /* 0x000000040028a947 */ /* 0x000fea0003800000 */
[----:B------:R-:W-:Y:S01]  /*1a60*/  UIADD3 UR5, UR41, 0x1, URZ ;  /* 0x0000000129057890 */ /* 0x000fe2000fffe03f */
[----:B01----:R-:W-:Y:S02]  /*1a70*/  IMAD.U32 R0, RZ, RZ, UR44 ;  /* 0x0000002cff007e24 */ /* 0x003fe4000f8e00ff */
[----:B------:R-:W-:Y:S01]  /*1a80*/  IMAD.U32 R3, RZ, RZ, UR41 ;  /* 0x00000029ff037e24 */ /* 0x000fe2000f8e00ff */
[----:B------:R-:W-:-:S04]  /*1a90*/  UISETP.NE.AND UP0, UPT, UR5, 0x7, UPT ;  /* 0x000000070500788c */ /* 0x000fc8000bf05270 */
[----:B------:R-:W-:Y:S02]  /*1aa0*/  USEL UR6, URZ, 0x1, UP0 ;  /* 0x000000013f067887 */ /* 0x000fe40008000000 */
[----:B------:R-:W-:Y:S02]  /*1ab0*/  USEL UR5, UR5, URZ, UP0 ;  /* 0x0000003f05057287 */ /* 0x000fe40008000000 */
[----:B------:R-:W-:-:S06]  /*1ac0*/  ULOP3.LUT UR6, UR40, UR6, URZ, 0x3c, !UPT ;  /* 0x0000000628067292 */ /* 0x000fcc000f8e3c3f */
[----:B------:R-:W-:-:S07]  /*1ad0*/  IMAD.U32 R7, RZ, RZ, UR6 ;  /* 0x00000006ff077e24 */ /* 0x000fce000f8e00ff */
.L_x_29:
[----:B------:R-:W-:Y:S05]  /*1ae0*/  @!P0 BRA `(.L_x_23) ;  /* 0x0000000000048947 */ /* 0x000fea0003800000 */
[----:B------:R-:W-:Y:S01]  /*1af0*/  BPT.TRAP 0x1 ;  /* 0x000000040000795c */ /* 0x000fe20000300000 */
.L_x_23:
[----:B------:R-:W0:Y:S01]  /*1b00*/  S2UR UR7, SR_CgaCtaId ;  /* 0x00000000000779c3 */ /* 0x000e220000008800 */
[----:B------:R-:W-:Y:S01]  /*1b10*/  UMOV UR6, 0x400 ;  /* 0x0000040000067882 */ /* 0x000fe20000000000 */
[----:B------:R-:W-:Y:S01]  /*1b20*/  IMAD.U32 R5, RZ, RZ, UR5 ;  /* 0x00000005ff057e24 */ /* 0x000fe2000f8e00ff */
[----:B------:R-:W-:Y:S01]  /*1b30*/  SHF.L.U32 R4, R7, 0x1f, RZ ;  /* 0x0000001f07047819 */ /* 0x000fe200000006ff */
[----:B0-----:R-:W-:-:S06]  /*1b40*/  ULEA UR6, UR7, UR6, 0x18 ;  /* 0x0000000607067291 */ /* 0x001fcc000f8ec03f */
[----:B------:R-:W-:-:S04]  /*1b50*/  IMAD.U32 R6, RZ, RZ, UR6 ;  /* 0x00000006ff067e24 */ /* 0x000fc8000f8e00ff */
[----:B------:R-:W-:-:S04]  /*1b60*/  IMAD R5, R5, 0x8, R6 ;  /* 0x0000000805057824 */ /* 0x000fc800078e0206 */
[----:B------:R0:W1:Y:S01]  /*1b70*/  SYNCS.PHASECHK.TRANS64.TRYWAIT P1, [R5+URZ], R4 ;  /* 0x00000004050075a7 */ /* 0x000062000802017f */
[----:B------:R-:W-:Y:S05]  /*1b80*/  @!P0 BRA `(.L_x_24) ;  /* 0x0000000000048947 */ /* 0x000fea0003800000 */
[----:B------:R-:W-:Y:S01]  /*1b90*/  BPT.TRAP 0x1 ;  /* 0x000000040000795c */ /* 0x000fe20000300000 */
.L_x_24:
[----:B-1----:R-:W-:Y:S05]  /*1ba0*/  @P1 BRA `(.L_x_25) ;  /* 0x0000000000081947 */ /* 0x002fea0003800000 */
[----:B------:R-:W1:Y:S02]  /*1bb0*/  SYNCS.PHASECHK.TRANS64.TRYWAIT P1, [R5+URZ], R4 ;  /* 0x00000004050075a7 */ /* 0x000e64000802017f */
[----:B-1----:R-:W-:Y:S05]  /*1bc0*/  @!P1 BRA `(.L_x_26) ;  /* 0x0000006400909947 */ /* 0x002fea0003800000 */
.L_x_25:
[----:B------:R-:W-:Y:S01]  /*1bd0*/  ULEA UR6, UR5, UR45, 0xa ;  /* 0x0000002d05067291 */ /* 0x000fe2000f8e503f */
[----:B------:R-:W-:Y:S01]  /*1be0*/  WARPGROUP.ARRIVE ;  /* 0x00000000000079c5 */ /* 0x000fe20000000000 */
[----:B------:R-:W-:Y:S01]  /*1bf0*/  ULEA UR7, UR5, UR4, 0xa ;  /* 0x0000000405077291 */ /* 0x000fe2000f8e503f */
[----:B------:R-:W-:Y:S01]  /*1c00*/  UMOV UR9, 0x40000040 ;  /* 0x4000004000097882 */ /* 0x000fe20000000000 */
[----:B------:R-:W-:-:S03]  /*1c10*/  UMOV UR11, 0x40000040 ;  /* 0x40000040000b7882 */ /* 0x000fc60000000000 */
[----:B------:R-:W-:Y:S02]  /*1c20*/  UMOV UR8, UR6 ;  /* 0x0000000600087c82 */ /* 0x000fe40008000000 */
[----:B------:R-:W-:Y:S02]  /*1c30*/  UMOV UR10, UR7 ;  /* 0x00000007000a7c82 */ /* 0x000fe40008000000 */
[----:B------:R-:W-:Y:S01]  /*1c40*/  HGMMA.64x128x16.F32 R24, gdesc[UR8].tnspB, R24, gsb0 ;  /* 0x41e00000081879f0 */ /* 0x000fe20008000818 */
[----:B------:R-:W-:Y:S02]  /*1c50*/  UIADD3 UR8, UR6, 0x2, URZ ;  /* 0x0000000206087890 */ /* 0x000fe4000fffe03f */
[----:B------:R-:W-:Y:S01]  /*1c60*/  UIADD3 UR10, UR7, 0x80, URZ ;  /* 0x00000080070a7890 */ /* 0x000fe2000fffe03f */
[----:B------:R-:W-:Y:S01]  /*1c70*/  UMOV UR9, 0x40000040 ;  /* 0x4000004000097882 */ /* 0x000fe20000000000 */
[----:B------:R-:W-:Y:S01]  /*1c80*/  UMOV UR11, 0x40000040 ;  /* 0x40000040000b7882 */ /* 0x000fe20000000000 */
[----:B------:R-:W-:-:S02]  /*1c90*/  WARPGROUP.DEPBAR.LE gsb0, 0x0 ;  /* 0x00008000000079c5 */ /* 0x000fc40000010000 */
        /* <DEDUP_REMOVED lines=18> */
[----:B------:R-:W-:Y:S01]  /*1dc0*/  BPT.TRAP 0x1 ;  /* 0x000000040000795c */ /* 0x000fe20000300000 */
.L_x_27:
[----:B------:R-:W-:-:S13]  /*1dd0*/  ISETP.NE.AND P1, PT, R22, RZ, PT ;  /* 0x000000ff1600720c */ /* 0x000fda0003f25270 */
[----:B01----:R-:W-:-:S04]  /*1de0*/  @P1 IMAD R4, R3, 0x8, R6 ;  /* 0x0000000803041824 */ /* 0x003fc800078e0206 */
[----:B------:R-:W-:-:S05]  /*1df0*/  @P1 VIADD R4, R4, 0x38 ;  /* 0x0000003804041836 */ /* 0x000fca0000000000 */
[----:B------:R-:W-:-:S04]  /*1e00*/  @P1 PRMT R4, R19, 0x654, R4 ;  /* 0x0000065413041816 */ /* 0x000fc80000000004 */
[----:B------:R0:W-:Y:S01]  /*1e10*/  @P1 SYNCS.ARRIVE.TRANS64.RED.A1T0 RZ, [R4+URZ], RZ ;  /* 0x000000ff04ff19a7 */ /* 0x0001e2000810043f */
[----:B------:R-:W-:-:S13]  /*1e20*/  ISETP.GT.U32.AND P1, PT, R18, 0x1, PT ;  /* 0x000000011200780c */ /* 0x000fda0003f24070 */
[----:B0-----:R-:W-:Y:S05]  /*1e30*/  @P1 BRA `(.L_x_28) ;  /* 0x0000000000041947 */ /* 0x001fea0003800000 */
[----:B------:R-:W-:Y:S01]  /*1e40*/  BPT.TRAP 0x1 ;  /* 0x000000040000795c */ /* 0x000fe20000300000 */
.L_x_28:
[----:B------:R-:W-:Y:S01]  /*1e50*/  UIADD3 UR5, UR5, 0x1, URZ ;  /* 0x0000000105057890 */ /* 0x000fe2000fffe03f */
[C---:B------:R-:W-:Y:S01]  /*1e60*/  ISETP.GT.AND P2, PT, R0.reuse, 0x1, PT ;  /* 0x000000010000780c */ /* 0x040fe20003f44270 */
[----:B------:R-:W-:Y:S02]  /*1e70*/  VIADD R3, R3, 0x1 ;  /* 0x0000000103037836 */ /* 0x000fe40000000000 */
[----:B------:R-:W-:Y:S01]  /*1e80*/  UISETP.NE.AND UP0, UPT, UR5, 0x7, UPT ;  /* 0x000000070500788c */ /* 0x000fe2000bf05270 */
[----:B------:R-:W-:Y:S02]  /*1e90*/  VIADD R0, R0, 0xffffffff ;  /* 0xffffffff00007836 */ /* 0x000fe40000000000 */
[C---:B------:R-:W-:Y:S01]  /*1ea0*/  ISETP.NE.AND P1, PT, R3.reuse, 0x7, PT ;  /* 0x000000070300780c */ /* 0x040fe20003f25270 */
[----:B------:R-:W-:Y:S02]  /*1eb0*/  USEL UR6, URZ, 0x1, UP0 ;  /* 0x000000013f067887 */ /* 0x000fe40008000000 */
[----:B------:R-:W-:Y:S01]  /*1ec0*/  USEL UR5, UR5, URZ, UP0 ;  /* 0x0000003f05057287 */ /* 0x000fe20008000000 */
[----:B------:R-:W-:-:S03]  /*1ed0*/  SEL R3, R3, RZ, P1 ;  /* 0x000000ff03037207 */ /* 0x000fc60000800000 */
[----:B------:R-:W-:Y:S01]  /*1ee0*/  LOP3.LUT R7, R7, UR6, RZ, 0x3c, !PT ;  /* 0x0000000607077c12 */ /* 0x000fe2000f8e3cff */
[----:B------:R-:W-:Y:S07]  /*1ef0*/  @P2 BRA `(.L_x_29) ;  /* 0xfffffff800f82947 */ /* 0x000fee000383ffff */
.L_x_22:
[----:B01----:R-:W0:Y:S02]  /*1f00*/  LDC R0, c[0x0][0x28c] ;  /* 0x0000a300ff007b82 */ /* 0x003e240000000800 */
[----:B0-----:R-:W-:-:S13]  /*1f10*/  ISETP.GE.AND P1, PT, R0, 0x1, PT ;  /* 0x000000010000780c */ /* 0x001fda0003f26270 */
[----:B------:R-:W-:Y:S05]  /*1f20*/  @!P1 BRA `(.L_x_30) ;  /* 0x0000000000509947 */ /* 0x000fea0003800000 */
[----:B------:R-:W-:Y:S05]  /*1f30*/  @!P0 BRA `(.L_x_31) ;  /* 0x0000000000048947 */ /* 0x000fea0003800000 */
[----:B------:R-:W-:Y:S01]  /*1f40*/  BPT.TRAP 0x1 ;  /* 0x000000040000795c */ /* 0x000fe20000300000 */
.L_x_31:
[----:B------:R-:W-:Y:S01]  /*1f50*/  ISETP.NE.AND P0, PT, R22, RZ, PT ;  /* 0x000000ff1600720c */ /* 0x000fe20003f05270 */
[----:B------:R-:W-:Y:S01]  /*1f60*/  BSSY B0, `(.L_x_32) ;  /* 0x000000e000007945 */ /* 0x000fe20003800000 */
[----:B------:R-:W-:-:S11]  /*1f70*/  ISETP.GT.U32.AND P1, PT, R18, 0x1, PT ;  /* 0x000000011200780c */ /* 0x000fd60003f24070 */
[----:B------:R-:W-:Y:S05]  /*1f80*/  @!P0 BRA `(.L_x_33) ;  /* 0x00000000002c8947 */ /* 0x000fea0003800000 */
[----:B------:R-:W-:-:S04]  /*1f90*/  UIADD3 UR6, UR44, UR41, URZ ;  /* 0x000000292c067290 */ /* 0x000fc8000fffe03f */
[----:B------:R-:W-:-:S04]  /*1fa0*/  UIMAD.WIDE.U32 UR4, UR6, 0x24924925, URZ ;  /* 0x24924925060478a5 */ /* 0x000fc8000f8e003f */
[----:B------:R-:W-:-:S04]  /*1fb0*/  UIADD3 UR4, UR6, -UR5, URZ ;  /* 0x8000000506047290 */ /* 0x000fc8000fffe03f */
[----:B------:R-:W-:-:S04]  /*1fc0*/  ULEA.HI UR4, UR4, UR5, URZ, 0x1f ;  /* 0x0000000504047291 */ /* 0x000fc8000f8ff83f */
[----:B------:R-:W-:-:S04]  /*1fd0*/  USHF.R.U32.HI UR4, URZ, 0x2, UR4 ;  /* 0x000000023f047899 */ /* 0x000fc80008011604 */
[----:B------:R-:W-:-:S06]  /*1fe0*/  UIMAD UR4, UR4, -0x7, UR6 ;  /* 0xfffffff9040478a4 */ /* 0x000fcc000f8e0206 */
[----:B------:R-:W-:-:S04]  /*1ff0*/  IMAD.U32 R3, RZ, RZ, UR4 ;  /* 0x00000004ff037e24 */ /* 0x000fc8000f8e00ff */
[----:B------:R-:W-:-:S04]  /*2000*/  IMAD R0, R3, 0x8, R6 ;  /* 0x0000000803007824 */ /* 0x000fc800078e0206 */
[----:B------:R-:W-:-:S05]  /*2010*/  VIADD R0, R0, 0x38 ;  /* 0x0000003800007836 */ /* 0x000fca0000000000 */
[----:B------:R-:W-:-:S04]  /*2020*/  PRMT R0, R19, 0x654, R0 ;  /* 0x0000065413007816 */ /* 0x000fc80000000000 */
[----:B------:R0:W-:Y:S03]  /*2030*/  SYNCS.ARRIVE.TRANS64.RED.A1T0 RZ, [R0+URZ], RZ ;  /* 0x000000ff00ff79a7 */ /* 0x0001e6000810043f */
.L_x_33:
[----:B------:R-:W-:Y:S05]  /*2040*/  BSYNC B0 ;  /* 0x0000000000007941 */ /* 0x000fea0003800000 */
.L_x_32:
[----:B------:R-:W-:Y:S05]  /*2050*/  @P1 BRA `(.L_x_30) ;  /* 0x0000000000041947 */ /* 0x000fea0003800000 */
[----:B------:R-:W-:Y:S01]  /*2060*/  BPT.TRAP 0x1 ;  /* 0x000000040000795c */ /* 0x000fe20000300000 */
.L_x_30:
[----:B------:R-:W-:Y:S01]  /*2070*/  UISETP.GE.U32.AND UP1, UPT, UR43, 0x7, UPT ;  /* 0x000000072b00788c */ /* 0x000fe2000bf26070 */
[----:B------:R-:W-:Y:S01]  /*2080*/  IMAD.SHL.U32 R100, R100, 0x80, RZ ;  /* 0x0000008064647824 */ /* 0x000fe200078e00ff */
[----:B------:R-:W-:Y:S01]  /*2090*/  UIADD3 UR41, UR43, UR41, URZ ;  /* 0x000000292b297290 */ /* 0x000fe2000fffe03f */
[----:B------:R-:W-:Y:S01]  /*20a0*/  SHF.R.S32.HI R11, RZ, 0x1f, R101 ;  /* 0x0000001fff0b7819 */ /* 0x000fe20000011465 */
[----:B------:R-:W-:Y:S01]  /*20b0*/  ULDC UR10, c[0x0][0x288] ;  /* 0x0000a200000a7ab9 */ /* 0x000fe20000000800 */
[----:B------:R-:W-:Y:S01]  /*20c0*/  IMAD.SHL.U32 R6, R103, 0x80, RZ ;  /* 0x0000008067067824 */ /* 0x000fe200078e00ff */
[C---:B------:R-:W-:Y:S01]  /*20d0*/  LOP3.LUT R8, R100.reuse, 0x6, R95, 0xf8, !PT ;  /* 0x0000000664087812 */ /* 0x040fe200078ef85f */
[----:B------:R-:W-:Y:S01]  /*20e0*/  UISETP.GT.U32.AND UP0, UPT, UR41, 0x6, UPT ;  /* 0x000000062900788c */ /* 0x000fe2000bf04070 */
[----:B------:R-:W-:Y:S01]  /*20f0*/  ISETP.GE.AND P0, PT, R100, UR10, PT ;  /* 0x0000000a64007c0c */ /* 0x000fe2000bf06270 */
[----:B------:R-:W-:Y:S01]  /*2100*/  ULDC.64 UR6, c[0x0][0x5d0] ;  /* 0x0001740000067ab9 */ /* 0x000fe20000000a00 */
[----:B------:R-:W-:Y:S01]  /*2110*/  ULDC UR11, c[0x0][0x284] ;  /* 0x0000a100000b7ab9 */ /* 0x000fe20000000800 */
[----:B------:R-:W-:Y:S01]  /*2120*/  @UP1 UIMAD.WIDE.U32 UR4, UR41, 0x24924925, URZ ;  /* 0x24924925290418a5 */ /* 0x000fe2000f8e003f */
[----:B------:R-:W-:Y:S01]  /*2130*/  SHF.R.S32.HI R9, RZ, 0x1f, R8 ;  /* 0x0000001fff097819 */ /* 0x000fe20000011408 */
[----:B0-----:R-:W-:Y:S01]  /*2140*/  IMAD R0, R11, UR6, RZ ;  /* 0x000000060b007c24 */ /* 0x001fe2000f8e02ff */
[----:B------:R-:W-:Y:S01]  /*2150*/  UISETP.LT.U32.AND UP0, UPT, UR43, 0x7, UP0 ;  /* 0x000000072b00788c */ /* 0x000fe20008701070 */
[----:B------:R-:W-:Y:S01]  /*2160*/  ISETP.GE.OR P0, PT, R6, UR11, P0 ;  /* 0x0000000b06007c0c */ /* 0x000fe20008706670 */
[----:B------:R-:W-:Y:S01]  /*2170*/  @UP1 UIADD3 UR4, UR41, -UR5, URZ ;  /* 0x8000000529041290 */ /* 0x000fe2000fffe03f */
[C---:B------:R-:W-:Y:S01]  /*2180*/  IMAD R3, R101.reuse, UR7, R0 ;  /* 0x0000000765037c24 */ /* 0x040fe2000f8e0200 */
[----:B------:R-:W-:Y:S01]  /*2190*/  ULDC.64 UR8, c[0x0][0x5c8] ;  /* 0x0001720000087ab9 */ /* 0x000fe20000000a00 */
[----:B------:R-:W-:Y:S01]  /*21a0*/  IMAD.WIDE.U32 R4, R101, UR6, R8 ;  /* 0x0000000665047c25 */ /* 0x000fe2000f8e0008 */
[----:B------:R-:W-:-:S02]  /*21b0*/  USEL UR6, URZ, 0x1, !UP0 ;  /* 0x000000013f067887 */ /* 0x000fc4000c000000 */
[----:B------:R-:W-:Y:S01]  /*21c0*/  @UP1 ULEA.HI UR4, UR4, UR5, URZ, 0x1f ;  /* 0x0000000504041291 */ /* 0x000fe2000f8ff83f */
[----:B------:R-:W-:Y:S01]  /*21d0*/  IMAD.WIDE R104, R103, 0x80, R88 ;  /* 0x0000008067687825 */ /* 0x000fe200078e0258 */
[----:B------:R-:W-:Y:S02]  /*21e0*/  ULOP3.LUT UR40, UR40, UR6, URZ, 0x3c, !UPT ;  /* 0x0000000628287292 */ /* 0x000fe4000f8e3c3f */
[----:B------:R-:W-:Y:S01]  /*21f0*/  @UP1 USHF.R.U32.HI UR4, URZ, 0x2, UR4 ;  /* 0x000000023f041899 */ /* 0x000fe20008011604 */
[----:B------:R-:W-:Y:S02]  /*2200*/  IMAD.IADD R5, R5, 0x1, R3 ;  /* 0x0000000105057824 */ /* 0x000fe400078e0203 */
[----:B------:R-:W-:Y:S01]  /*2210*/  IMAD R3, R105, UR8, RZ ;  /* 0x0000000869037c24 */ /* 0x000fe2000f8e02ff */
[----:B------:R-:W-:Y:S01]  /*2220*/  @UP1 ULOP3.LUT UR40, UR40, 0x1, UR4, 0x78, !UPT ;  /* 0x0000000128281892 */ /* 0x000fe2000f8e7804 */
[----:B------:R-:W-:-:S04]  /*2230*/  IMAD.WIDE.U32 R106, R104, UR8, R4 ;  /* 0x00000008686a7c25 */ /* 0x000fc8000f8e0004 */
[----:B------:R-:W-:Y:S02]  /*2240*/  IMAD R7, R104, UR9, R3 ;  /* 0x0000000968077c24 */ /* 0x000fe4000f8e0203 */
[----:B------:R-:W-:Y:S01]  /*2250*/  IMAD.MOV.U32 R0, RZ, RZ, -0x1 ;  /* 0xffffffffff007424 */ /* 0x000fe200078e00ff */
[----:B------:R-:W-:Y:S06]  /*2260*/  @P0 BRA `(.L_x_34) ;  /* 0x00000040001c0947 */ /* 0x000fec0003800000 */
[----:B-----5:R-:W-:Y:S01]  /*2270*/  FSETP.NEU.AND P0, PT, R90, RZ, PT ;  /* 0x000000ff5a00720b */ /* 0x020fe20003f0d000 */
[----:B------:R-:W-:Y:S01]  /*2280*/  IMAD.IADD R4, R94, 0x1, -R100 ;  /* 0x000000015e047824 */ /* 0x000fe200078e0a64 */
[----:B------:R-:W-:Y:S01]  /*2290*/  BSSY B0, `(.L_x_34) ;  /* 0x0000404000007945 */ /* 0x000fe20003800000 */
[----:B------:R-:W-:Y:S02]  /*22a0*/  IMAD.IADD R3, R99, 0x1, -R6 ;  /* 0x0000000163037824 */ /* 0x000fe400078e0a06 */
[----:B------:R-:W-:Y:S01]  /*22b0*/  IMAD.IADD R103, R107, 0x1, R7 ;  /* 0x000000016b677824 */ /* 0x000fe200078e0207 */
[----:B------:R-:W-:-:S04]  /*22c0*/  ISETP.GT.AND P2, PT, R4, RZ, PT ;  /* 0x000000ff0400720c */ /* 0x000fc80003f44270 */
[----:B------:R-:W-:-:S03]  /*22d0*/  ISETP.GT.AND P1, PT, R3, RZ, P2 ;  /* 0x000000ff0300720c */ /* 0x000fc60001724270 */
[----:B------:R-:W-:Y:S10]  /*22e0*/  @!P0 BRA `(.L_x_35) ;  /* 0x0000002c00288947 */ /* 0x000ff40003800000 */
[----:B------:R-:W0:Y:S01]  /*22f0*/  LDC.64 R110, c[0x0][0x5b8] ;  /* 0x00016e00ff6e7b82 */ /* 0x000e220000000a00 */
[----:B------:R-:W-:-:S07]  /*2300*/  ULDC.64 UR4, c[0x0][0x5c0] ;  /* 0x0001700000047ab9 */ /* 0x000fce0000000a00 */
[----:B------:R-:W1:Y:S08]  /*2310*/  LDC.64 R112, c[0x0][0x5b0] ;  /* 0x00016c00ff707b82 */ /* 0x000e700000000a00 */
[----:B------:R-:W2:Y:S01]  /*2320*/  LDC.64 R114, c[0x0][0x5a8] ;  /* 0x00016a00ff727b82 */ /* 0x000ea20000000a00 */
[-C--:B0-----:R-:W-:Y:S02]  /*2330*/  IMAD R6, R11, R110.reuse, RZ ;  /* 0x0000006e0b067224 */ /* 0x081fe400078e02ff */
[----:B------:R-:W-:-:S04]  /*2340*/  IMAD.WIDE.U32 R108, R101, R110, R8 ;  /* 0x0000006e656c7225 */ /* 0x000fc800078e0008 */
[----:B------:R-:W-:Y:S02]  /*2350*/  IMAD R107, R101, R111, R6 ;  /* 0x0000006f656b7224 */ /* 0x000fe400078e0206 */
[-C--:B-1----:R-:W-:Y:S02]  /*2360*/  IMAD R5, R105, R112.reuse, RZ ;  /* 0x0000007069057224 */ /* 0x082fe400078e02ff */
[----:B------:R-:W-:Y:S02]  /*2370*/  IMAD.IADD R13, R109, 0x1, R107 ;  /* 0x000000016d0d7824 */ /* 0x000fe400078e026b */
[----:B------:R-:W-:Y:S02]  /*2380*/  IMAD.MOV.U32 R12, RZ, RZ, R108 ;  /* 0x000000ffff0c7224 */ /* 0x000fe400078e006c */
[C---:B------:R-:W-:Y:S02]  /*2390*/  IMAD R111, R104.reuse, R113, R5 ;  /* 0x00000071686f7224 */ /* 0x040fe400078e0205 */
[----:B------:R-:W-:-:S04]  /*23a0*/  IMAD.WIDE.U32 R6, R104, R112, R12 ;  /* 0x0000007068067225 */ /* 0x000fc800078e000c */
[----:B------:R-:W-:Y:S01]  /*23b0*/  IMAD.IADD R5, R7, 0x1, R111 ;  /* 0x0000000107057824 */ /* 0x000fe200078e026f */
[----:B--2---:R-:W-:-:S04]  /*23c0*/  LEA R14, P0, R6, R114, 0x1 ;  /* 0x00000072060e7211 */ /* 0x004fc800078008ff */
[----:B------:R-:W-:-:S05]  /*23d0*/  LEA.HI.X R15, R6, R115, R5, 0x1, P0 ;  /* 0x00000073060f7211 */ /* 0x000fca00000f0c05 */
[----:B------:R0:W2:Y:S01]  /*23e0*/  @P1 LDG.E.LTC128B.U16 R5, desc[UR38][R14.64] ;  /* 0x000000260e051981 */ /* 0x0000a2000c1e1520 */
[----:B------:R-:W-:Y:S01]  /*23f0*/  LEA R10, P0, R106, UR4, 0x1 ;  /* 0x000000046a0a7c11 */ /* 0x000fe2000f8008ff */
[----:B------:R-:W-:Y:S01]  /*2400*/  IMAD.WIDE.U32 R6, R104, R112, R8 ;  /* 0x0000007068067225 */ /* 0x000fe200078e0008 */
[----:B------:R-:W-:Y:S03]  /*2410*/  BSSY B1, `(.L_x_36) ;  /* 0x0000012000017945 */ /* 0x000fe60003800000 */
[----:B------:R-:W-:Y:S02]  /*2420*/  IMAD.IADD R7, R111, 0x1, R7 ;  /* 0x000000016f077824 */ /* 0x000fe400078e0207 */
[----:B------:R-:W-:Y:S01]  /*2430*/  IMAD.WIDE.U32 R20, R101, R110, R6 ;  /* 0x0000006e65147225 */ /* 0x000fe200078e0006 */
[----:B0-----:R-:W-:-:S03]  /*2440*/  SHF.L.U64.HI R15, R112, 0x3, R113 ;  /* 0x00000003700f7819 */ /* 0x001fc60000010271 */
[----:B------:R-:W-:Y:S01]  /*2450*/  IMAD.IADD R7, R107, 0x1, R21 ;  /* 0x000000016b077824 */ /* 0x000fe200078e0215 */
[----:B------:R-:W-:Y:S01]  /*2460*/  LEA R6, P4, R20, R114, 0x1 ;  /* 0x0000007214067211 */ /* 0x000fe200078808ff */
[----:B------:R-:W-:-:S03]  /*2470*/  IMAD.SHL.U32 R14, R112, 0x8, RZ ;  /* 0x00000008700e7824 */ /* 0x000fc600078e00ff */
[----:B------:R-:W-:Y:S01]  /*2480*/  LEA.HI.X R7, R20, R115, R7, 0x1, P4 ;  /* 0x0000007314077211 */ /* 0x000fe200020f0c07 */
[----:B--2---:R-:W-:-:S05]  /*2490*/  HADD2.F32 R11, -RZ, R5.H0_H0 ;  /* 0x20000005ff0b7230 */ /* 0x004fca0000004100 */
[----:B------:R-:W-:-:S04]  /*24a0*/  FMUL R11, R11, R90 ;  /* 0x0000005a0b0b7220 */ /* 0x000fc80000400000 */
[----:B------:R-:W-:Y:S01]  /*24b0*/  FFMA R24, R24, R23, R11 ;  /* 0x0000001718187223 */ /* 0x000fe2000000000b */
[----:B------:R-:W-:Y:S02]  /*24c0*/  LEA.HI.X R11, R106, UR5, R103, 0x1, P0 ;  /* 0x000000056a0b7c11 */ /* 0x000fe400080f0c67 */
[----:B------:R-:W-:Y:S02]  /*24d0*/  ISETP.GT.AND P0, PT, R4, 0x1, PT ;  /* 0x000000010400780c */ /* 0x000fe40003f04270 */
[----:B------:R-:W-:Y:S02]  /*24e0*/  F2FP.F16.F32.PACK_AB R24, RZ, R24 ;  /* 0x00000018ff18723e */ /* 0x000fe400000000ff */
[----:B------:R-:W-:-:S03]  /*24f0*/  ISETP.GT.AND P3, PT, R3, RZ, P0 ;  /* 0x000000ff0300720c */ /* 0x000fc60000764270 */
[----:B------:R0:W-:Y:S10]  /*2500*/  @P1 STG.E.U16 desc[UR38][R10.64], R24 ;  /* 0x000000180a001986 */ /* 0x0001f4000c101526 */
[----:B------:R-:W-:Y:S05]  /*2510*/  @!P3 BRA `(.L_x_37) ;  /* 0x000000000004b947 */ /* 0x000fea0003800000 */
[----:B------:R1:W5:Y:S02]  /*2520*/  LDG.E.LTC128B.U16 R5, desc[UR38][R6.64+0x2] ;  /* 0x0000022606057981 */ /* 0x000364000c1e1520 */
.L_x_37:
[----:B------:R-:W-:Y:S05]  /*2530*/  BSYNC B1 ;  /* 0x0000000000017941 */ /* 0x000fea0003800000 */
.L_x_36:
[----:B-----5:R-:W-:Y:S01]  /*2540*/  HADD2.F32 R103, -RZ, R5.H0_H0 ;  /* 0x20000005ff677230 */ /* 0x020fe20000004100 */
[----:B------:R-:W-:Y:S01]  /*2550*/  ISETP.GT.AND P2, PT, R3, 0x8, P2 ;  /* 0x000000080300780c */ /* 0x000fe20001744270 */
[----:B------:R-:W-:Y:S01]  /*2560*/  IMAD.WIDE.U32 R20, R104, R112, R14 ;  /* 0x0000007068147225 */ /* 0x000fe200078e000e */
[----:B0-----:R-:W-:-:S03]  /*2570*/  PRMT R24, R5, 0x7610, R24 ;  /* 0x0000761005187816 */ /* 0x001fc60000000018 */
[----:B------:R-:W-:Y:S01]  /*2580*/  FMUL R12, R103, R90 ;  /* 0x0000005a670c7220 */ /* 0x000fe20000400000 */
[----:B------:R-:W-:Y:S01]  /*2590*/  IMAD.IADD R111, R111, 0x1, R21 ;  /* 0x000000016f6f7824 */ /* 0x000fe200078e0215 */
[----:B------:R-:W-:Y:S02]  /*25a0*/  IADD3 R108, P1, R108, R20, RZ ;  /* 0x000000146c6c7210 */ /* 0x000fe40007f3e0ff */
[----:B------:R-:W-:-:S03]  /*25b0*/  FFMA R12, R25, R23, R12 ;  /* 0x00000017190c7223 */ /* 0x000fc6000000000c */
[----:B------:R-:W-:Y:S01]  /*25c0*/  IMAD.X R13, R111, 0x1, R13, P1 ;  /* 0x000000016f0d7824 */ /* 0x000fe200008e060d */
[C---:B------:R-:W-:Y:S02]  /*25d0*/  LEA R14, P1, R108.reuse, R114, 0x1 ;  /* 0x000000726c0e7211 */ /* 0x040fe400078208ff */
[----:B------:R-:W-:Y:S02]  /*25e0*/  F2FP.F16.F32.PACK_AB R12, RZ, R12 ;  /* 0x0000000cff0c723e */ /* 0x000fe400000000ff */
[----:B------:R-:W-:Y:S02]  /*25f0*/  LEA.HI.X R15, R108, R115, R13, 0x1, P1 ;  /* 0x000000736c0f7211 */ /* 0x000fe400008f0c0d */
[----:B------:R-:W-:-:S05]  /*2600*/  PRMT R21, R12, 0x7610, R21 ;  /* 0x000076100c157816 */ /* 0x000fca0000000015 */
[----:B------:R0:W-:Y:S04]  /*2610*/  @P3 STG.E.U16 desc[UR38][R10.64+0x2], R21 ;  /* 0x000002150a003986 */ /* 0x0001e8000c101526 */
[----:B------:R-:W2:Y:S01]  /*2620*/  @P2 LDG.E.LTC128B.U16 R24, desc[UR38][R14.64] ;  /* 0x000000260e182981 */ /* 0x000ea2000c1e1520 */
[----:B------:R-:W-:Y:S01]  /*2630*/  IADD3 R20, P1, R8, R20, RZ ;  /* 0x0000001408147210 */ /* 0x000fe20007f3e0ff */
[----:B------:R-:W-:Y:S01]  /*2640*/  BSSY B1, `(.L_x_38) ;  /* 0x0000011000017945 */ /* 0x000fe20003800000 */
[----:B------:R-:W-:Y:S02]  /*2650*/  SHF.L.U64.HI R13, R91, 0x1, R92 ;  /* 0x000000015b0d7819 */ /* 0x000fe4000001025c */
[----:B------:R-:W-:Y:S01]  /*2660*/  ISETP.GT.AND P0, PT, R3, 0x8, P0 ;  /* 0x000000080300780c */ /* 0x000fe20000704270 */
[----:B0-----:R-:W-:Y:S01]  /*2670*/  IMAD.X R21, R9, 0x1, R111, P1 ;  /* 0x0000000109157824 */ /* 0x001fe200008e066f */
[----:B------:R-:W-:Y:S01]  /*2680*/  LEA R12, P1, R91, R10, 0x1 ;  /* 0x0000000a5b0c7211 */ /* 0x000fe200078208ff */
[----:B------:R-:W-:-:S04]  /*2690*/  IMAD.WIDE.U32 R20, R101, R110, R20 ;  /* 0x0000006e65147225 */ /* 0x000fc800078e0014 */
[----:B------:R-:W-:Y:S01]  /*26a0*/  IMAD.X R13, R13, 0x1, R11, P1 ;  /* 0x000000010d0d7824 */ /* 0x000fe200008e060b */
[----:B------:R-:W-:Y:S01]  /*26b0*/  LEA R8, P3, R20, R114, 0x1 ;  /* 0x0000007214087211 */ /* 0x000fe200078608ff */
[----:B------:R-:W-:-:S05]  /*26c0*/  IMAD.IADD R9, R107, 0x1, R21 ;  /* 0x000000016b097824 */ /* 0x000fca00078e0215 */
[----:B------:R-:W-:Y:S01]  /*26d0*/  LEA.HI.X R9, R20, R115, R9, 0x1, P3 ;  /* 0x0000007314097211 */ /* 0x000fe200018f0c09 */
[----:B--2---:R-:W-:-:S05]  /*26e0*/  HADD2.F32 R5, -RZ, R24.H0_H0 ;  /* 0x20000018ff057230 */ /* 0x004fca0000004100 */
[----:B------:R-:W-:-:S04]  /*26f0*/  FMUL R5, R5, R90 ;  /* 0x0000005a05057220 */ /* 0x000fc80000400000 */
[----:B------:R-:W-:-:S05]  /*2700*/  FFMA R5, R26, R23, R5 ;  /* 0x000000171a057223 */ /* 0x000fca0000000005 */
[----:B------:R-:W-:-:S05]  /*2710*/  F2FP.F16.F32.PACK_AB R5, RZ, R5 ;  /* 0x00000005ff05723e */ /* 0x000fca00000000ff */
[----:B------:R0:W-:Y:S01]  /*2720*/  @P2 STG.E.U16 desc[UR38][R12.64], R5 ;  /* 0x000000050c002986 */ /* 0x0001e2000c101526 */
[----:B------:R-:W-:Y:S05]  /*2730*/  @!P0 BRA `(.L_x_39) ;  /* 0x0000000000048947 */ /* 0x000fea0003800000 */
[----:B------:R2:W5:Y:S02]  /*2740*/  LDG.E.LTC128B.U16 R24, desc[UR38][R8.64+0x2] ;  /* 0x0000022608187981 */ /* 0x000564000c1e1520 */
.L_x_39:
[----:B------:R-:W-:Y:S05]  /*2750*/  BSYNC B1 ;  /* 0x0000000000017941 */ /* 0x000fea0003800000 */
.L_x_38:
[----:B0----5:R-:W-:Y:S01]  /*2760*/  HADD2.F32 R5, -RZ, R24.H0_H0 ;  /* 0x20000018ff057230 */ /* 0x021fe20000004100 */
[----:B------:R-:W-:Y:S01]  /*2770*/  ISETP.GT.AND P1, PT, R4, 0x8, PT ;  /* 0x000000080400780c */ /* 0x000fe20003f24270 */
[----:B------:R-:W-:Y:S03]  /*2780*/  BSSY B1, `(.L_x_40) ;  /* 0x0000008000017945 */ /* 0x000fe60003800000 */
[----:B------:R-:W-:Y:S01]  /*2790*/  FMUL R14, R5, R90 ;  /* 0x0000005a050e7220 */ /* 0x000fe20000400000 */
[----:B------:R-:W-:-:S03]  /*27a0*/  ISETP.GT.AND P2, PT, R3, RZ, P1 ;  /* 0x000000ff0300720c */ /* 0x000fc60000f44270 */
[----:B------:R-:W-:-:S05]  /*27b0*/  FFMA R14, R27, R23, R14 ;  /* 0x000000171b0e7223 */ /* 0x000fca000000000e */
[----:B------:R-:W-:-:S05]  /*27c0*/  F2FP.F16.F32.PACK_AB R14, RZ, R14 ;  /* 0x0000000eff0e723e */ /* 0x000fca00000000ff */
[----:B------:R0:W-:Y:S01]  /*27d0*/  @P0 STG.E.U16 desc[UR38][R12.64+0x2], R14 ;  /* 0x0000020e0c000986 */ /* 0x0001e2000c101526 */
[----:B------:R-:W-:Y:S05]  /*27e0*/  @!P2 BRA `(.L_x_41) ;  /* 0x000000000004a947 */ /* 0x000fea0003800000 */
[----:B------:R3:W5:Y:S02]  /*27f0*/  LDG.E.LTC128B.U16 R24, desc[UR38][R6.64+0x10] ;  /* 0x0000102606187981 */ /* 0x000764000c1e1520 */
.L_x_41:
[----:B------:R-:W-:Y:S05]  /*2800*/  BSYNC B1 ;  /* 0x0000000000017941 */ /* 0x000fea0003800000 */
.L_x_40:
[----:B-----5:R-:W-:Y:S01]  /*2810*/  HADD2.F32 R5, -RZ, R24.H0_H0 ;  /* 0x20000018ff057230 */ /* 0x020fe20000004100 */
        /* <DEDUP_REMOVED lines=9> */
.L_x_43:
[----:B------:R-:W-:Y:S05]  /*28b0*/  BSYNC B1 ;  /* 0x0000000000017941 */ /* 0x000fea0003800000 */
.L_x_42:
[----:B----45:R-:W-:Y:S01]  /*28c0*/  HADD2.F32 R5, -RZ, R24.H0_H0 ;  /* 0x20000018ff057230 */ /* 0x030fe20000004100 */
[----:B------:R-:W-:Y:S01]  /*28d0*/  ISETP.GT.AND P1, PT, R3, 0x8, P1 ;  /* 0x000000080300780c */ /* 0x000fe20000f24270 */
[----:B------:R-:W-:Y:S03]  /*28e0*/  BSSY B1, `(.L_x_44) ;  /* 0x0000007000017945 */ /* 0x000fe60003800000 */
[----:B0-----:R-:W-:-:S04]  /*28f0*/  FMUL R14, R5, R90 ;  /* 0x0000005a050e7220 */ /* 0x001fc80000400000 */
[----:B------:R-:W-:-:S05]  /*2900*/  FFMA R14, R29, R23, R14 ;  /* 0x000000171d0e7223 */ /* 0x000fca000000000e */
[----:B------:R-:W-:-:S05]  /*2910*/  F2FP.F16.F32.PACK_AB R14, RZ, R14 ;  /* 0x0000000eff0e723e */ /* 0x000fca00000000ff */
[----:B------:R0:W-:Y:S01]  /*2920*/  @P3 STG.E.U16 desc[UR38][R10.64+0x12], R14 ;  /* 0x0000120e0a003986 */ /* 0x0001e2000c101526 */
[----:B------:R-:W-:Y:S05]  /*2930*/  @!P1 BRA `(.L_x_45) ;  /* 0x0000000000049947 */ /* 0x000fea0003800000 */
[----:B------:R4:W5:Y:S02]  /*2940*/  LDG.E.LTC128B.U16 R24, desc[UR38][R8.64+0x10] ;  /* 0x0000102608187981 */ /* 0x000964000c1e1520 */
.L_x_45:
[----:B------:R-:W-:Y:S05]  /*2950*/  BSYNC B1 ;  /* 0x0000000000017941 */ /* 0x000fea0003800000 */
.L_x_44:
[----:B-----5:R-:W-:Y:S01]  /*2960*/  HADD2.F32 R5, -RZ, R24.H0_H0 ;  /* 0x20000018ff057230 */ /* 0x020fe20000004100 */
[----:B------:R-:W-:Y:S01]  /*2970*/  ISETP.GT.AND P0, PT, R3, 0x8, P0 ;  /* 0x000000080300780c */ /* 0x000fe20000704270 */
[----:B------:R-:W-:Y:S03]  /*2980*/  BSSY B1, `(.L_x_46) ;  /* 0x0000007000017945 */ /* 0x000fe60003800000 */
[----:B------:R-:W-:-:S04]  /*2990*/  FMUL R5, R5, R90 ;  /* 0x0000005a05057220 */ /* 0x000fc80000400000 */
[----:B------:R-:W-:-:S05]  /*29a0*/  FFMA R5, R30, R23, R5 ;  /* 0x000000171e057223 */ /* 0x000fca0000000005 */
[----:B------:R-:W-:-:S05]  /*29b0*/  F2FP.F16.F32.PACK_AB R5, RZ, R5 ;  /* 0x00000005ff05723e */ /* 0x000fca00000000ff */
[----:B------:R0:W-:Y:S01]  /*29c0*/  @P1 STG.E.U16 desc[UR38][R12.64+0x10], R5 ;  /* 0x000010050c001986 */ /* 0x0001e2000c101526 */
[----:B------:R-:W-:Y:S05]  /*29d0*/  @!P0 BRA `(.L_x_47) ;  /* 0x0000000000048947 */ /* 0x000fea0003800000 */
[----:B------:R0:W5:Y:S02]  /*29e0*/  LDG.E.LTC128B.U16 R24, desc[UR38][R8.64+0x12] ;  /* 0x0000122608187981 */ /* 0x000164000c1e1520 */
.L_x_47:
[----:B------:R-:W-:Y:S05]  /*29f0*/  BSYNC B1 ;  /* 0x0000000000017941 */ /* 0x000fea0003800000 */
.L_x_46:
        /* <DEDUP_REMOVED lines=10> */
.L_x_49:
[----:B------:R-:W-:Y:S05]  /*2aa0*/  BSYNC B1 ;  /* 0x0000000000017941 */ /* 0x000fea0003800000 */
.L_x_48:
        /* <DEDUP_REMOVED lines=10> */
.L_x_51:
[----:B------:R-:W-:Y:S05]  /*2b50*/  BSYNC B1 ;  /* 0x0000000000017941 */ /* 0x000fea0003800000 */
.L_x_50:
[----:B0----5:R-:W-:Y:S01]  /*2b60*/  HADD2.F32 R5, -RZ, R24.H0_H0 ;  /* 0x20000018ff057230 */ /* 0x021fe20000004100 */
        /* <DEDUP_REMOVED lines=8> */
.L_x_53:
[----:B------:R-:W-:Y:S05]  /*2bf0*/  BSYNC B1 ;  /* 0x0000000000017941 */ /* 0x000fea0003800000 */
.L_x_52:
        /* <DEDUP_REMOVED lines=9> */
.L_x_55:
[----:B------:R-:W-:Y:S05]  /*2c90*/  BSYNC B1 ;  /* 0x0000000000017941 */ /* 0x000fea0003800000 */
.L_x_54:
        /* <DEDUP_REMOVED lines=10> */
.L_x_57:
[----:B------:R-:W-:Y:S05]  /*2d40*/  BSYNC B1 ;  /* 0x0000000000017941 */ /* 0x000fea0003800000 */
.L_x_56:
        /* <DEDUP_REMOVED lines=10> */
.L_x_59:
[----:B------:R-:W-:Y:S05]  /*2df0*/  BSYNC B1 ;  /* 0x0000000000017941 */ /* 0x000fea0003800000 */
.L_x_58:
        /* <DEDUP_REMOVED lines=9> */
.L_x_61:
[----:B------:R-:W-:Y:S05]  /*2e90*/  BSYNC B1 ;  /* 0x0000000000017941 */ /* 0x000fea0003800000 */
.L_x_60:
        /* <DEDUP_REMOVED lines=9> */
.L_x_63:
[----:B------:R-:W-:Y:S05]  /*2f30*/  BSYNC B1 ;  /* 0x0000000000017941 */ /* 0x000fea0003800000 */
.L_x_62:
        /* <DEDUP_REMOVED lines=10> */
.L_x_65:
[----:B------:R-:W-:Y:S05]  /*2fe0*/  BSYNC B1 ;  /* 0x0000000000017941 */ /* 0x000fea0003800000 */
.L_x_64:
        /* <DEDUP_REMOVED lines=10> */
.L_x_67:
[----:B------:R-:W-:Y:S05]  /*3090*/  BSYNC B1 ;  /* 0x0000000000017941 */ /* 0x000fea0003800000 */
.L_x_66:
        /* <DEDUP_REMOVED lines=9> */
.L_x_69:
[----:B------:R-:W-:Y:S05]  /*3130*/  BSYNC B1 ;  /* 0x0000000000017941 */ /* 0x000fea0003800000 */
.L_x_68:
        /* <DEDUP_REMOVED lines=9> */
.L_x_71:
[----:B------:R-:W-:Y:S05]  /*31d0*/  BSYNC B1 ;  /* 0x0000000000017941 */ /* 0x000fea0003800000 */
.L_x_70:
        /* <DEDUP_REMOVED lines=10> */
.L_x_73:
[----:B------:R-:W-:Y:S05]  /*3280*/  BSYNC B1 ;  /* 0x0000000000017941 */ /* 0x000fea0003800000 */
.L_x_72:
        /* <DEDUP_REMOVED lines=10> */
.L_x_75:
[----:B------:R-:W-:Y:S05]  /*3330*/  BSYNC B1 ;  /* 0x0000000000017941 */ /* 0x000fea0003800000 */
.L_x_74:
        /* <DEDUP_REMOVED lines=9> */
.L_x_77:
[----:B------:R-:W-:Y:S05]  /*33d0*/  BSYNC B1 ;  /* 0x0000000000017941 */ /* 0x000fea0003800000 */
.L_x_76:
        /* <DEDUP_REMOVED lines=9> */
.L_x_79:
[----:B------:R-:W-:Y:S05]  /*3470*/  BSYNC B1 ;  /* 0x0000000000017941 */ /* 0x000fea0003800000 */
.L_x_78:
        /* <DEDUP_REMOVED lines=10> */
.L_x_81:
[----:B------:R-:W-:Y:S05]  /*3520*/  BSYNC B1 ;  /* 0x0000000000017941 */ /* 0x000fea0003800000 */
.L_x_80:
        /* <DEDUP_REMOVED lines=10> */
.L_x_83:
[----:B------:R-:W-:Y:S05]  /*35d0*/  BSYNC B1 ;  /* 0x0000000000017941 */ /* 0x000fea0003800000 */
.L_x_82:
        /* <DEDUP_REMOVED lines=9> */
.L_x_85:
[----:B------:R-:W-:Y:S05]  /*3670*/  BSYNC B1 ;  /* 0x0000000000017941 */ /* 0x000fea0003800000 */
.L_x_84:
        /* <DEDUP_REMOVED lines=9> */
.L_x_87:
[----:B------:R-:W-:Y:S05]  /*3710*/  BSYNC B1 ;  /* 0x0000000000017941 */ /* 0x000fea0003800000 */
.L_x_86:
        /* <DEDUP_REMOVED lines=10> */
.L_x_89:
[----:B------:R-:W-:Y:S05]  /*37c0*/  BSYNC B1 ;  /* 0x0000000000017941 */ /* 0x000fea0003800000 */
.L_x_88:
        /* <DEDUP_REMOVED lines=10> */
.L_x_91:
[----:B------:R-:W-:Y:S05]  /*3870*/  BSYNC B1 ;  /* 0x0000000000017941 */ /* 0x000fea0003800000 */
.L_x_90:
        /* <DEDUP_REMOVED lines=9> */
.L_x_93:
[----:B------:R-:W-:Y:S05]  /*3910*/  BSYNC B1 ;  /* 0x0000000000017941 */ /* 0x000fea0003800000 */
.L_x_92:
        /* <DEDUP_REMOVED lines=9> */
.L_x_95:
[----:B------:R-:W-:Y:S05]  /*39b0*/  BSYNC B1 ;  /* 0x0000000000017941 */ /* 0x000fea0003800000 */
.L_x_94:
        /* <DEDUP_REMOVED lines=10> */
.L_x_97:
[----:B------:R-:W-:Y:S05]  /*3a60*/  BSYNC B1 ;  /* 0x0000000000017941 */ /* 0x000fea0003800000 */
.L_x_96:
        /* <DEDUP_REMOVED lines=10> */
.L_x_99:
[----:B------:R-:W-:Y:S05]  /*3b10*/  BSYNC B1 ;  /* 0x0000000000017941 */ /* 0x000fea0003800000 */
.L_x_98:
        /* <DEDUP_REMOVED lines=9> */
.L_x_101:
[----:B------:R-:W-:Y:S05]  /*3bb0*/  BSYNC B1 ;  /* 0x0000000000017941 */ /* 0x000fea0003800000 */
.L_x_100:
        /* <DEDUP_REMOVED lines=9> */
.L_x_103:
[----:B------:R-:W-:Y:S05]  /*3c50*/  BSYNC B1 ;  /* 0x0000000000017941 */ /* 0x000fea0003800000 */
.L_x_102:
        /* <DEDUP_REMOVED lines=10> */
.L_x_105:
[----:B------:R-:W-:Y:S05]  /*3d00*/  BSYNC B1 ;  /* 0x0000000000017941 */ /* 0x000fea0003800000 */
.L_x_104:
        /* <DEDUP_REMOVED lines=10> */
.L_x_107:
[----:B------:R-:W-:Y:S05]  /*3db0*/  BSYNC B1 ;  /* 0x0000000000017941 */ /* 0x000fea0003800000 */
.L_x_106:
        /* <DEDUP_REMOVED lines=9> */
.L_x_109:
[----:B------:R-:W-:Y:S05]  /*3e50*/  BSYNC B1 ;  /* 0x0000000000017941 */ /* 0x000fea0003800000 */
.L_x_108:
        /* <DEDUP_REMOVED lines=9> */
.L_x_111:
[----:B------:R-:W-:Y:S05]  /*3ef0*/  BSYNC B1 ;  /* 0x0000000000017941 */ /* 0x000fea0003800000 */
.L_x_110:
        /* <DEDUP_REMOVED lines=10> */
.L_x_113:
[----:B------:R-:W-:Y:S05]  /*3fa0*/  BSYNC B1 ;  /* 0x0000000000017941 */ /* 0x000fea0003800000 */
.L_x_112:
        /* <DEDUP_REMOVED lines=10> */
.L_x_115:
[----:B------:R-:W-:Y:S05]  /*4050*/  BSYNC B1 ;  /* 0x0000000000017941 */ /* 0x000fea0003800000 */
.L_x_114:
        /* <DEDUP_REMOVED lines=9> */
.L_x_117:
[----:B------:R-:W-:Y:S05]  /*40f0*/  BSYNC B1 ;  /* 0x0000000000017941 */ /* 0x000fea0003800000 */
.L_x_116:
        /* <DEDUP_REMOVED lines=9> */
.L_x_119:
[----:B------:R-:W-:Y:S05]  /*4190*/  BSYNC B1 ;  /* 0x0000000000017941 */ /* 0x000fea0003800000 */
.L_x_118:
        /* <DEDUP_REMOVED lines=10> */
.L_x_121:
[----:B------:R-:W-:Y:S05]  /*4240*/  BSYNC B1 ;  /* 0x0000000000017941 */ /* 0x000fea0003800000 */
.L_x_120:
        /* <DEDUP_REMOVED lines=10> */
.L_x_123:
[----:B------:R-:W-:Y:S05]  /*42f0*/  BSYNC B1 ;  /* 0x0000000000017941 */ /* 0x000fea0003800000 */
.L_x_122:
        /* <DEDUP_REMOVED lines=9> */
.L_x_125:
[----:B------:R-:W-:Y:S05]  /*4390*/  BSYNC B1 ;  /* 0x0000000000017941 */ /* 0x000fea0003800000 */
.L_x_124:
        /* <DEDUP_REMOVED lines=9> */
.L_x_127:
[----:B------:R-:W-:Y:S05]  /*4430*/  BSYNC B1 ;  /* 0x0000000000017941 */ /* 0x000fea0003800000 */
.L_x_126:
        /* <DEDUP_REMOVED lines=10> */
.L_x_129:
[----:B------:R-:W-:Y:S05]  /*44e0*/  BSYNC B1 ;  /* 0x0000000000017941 */ /* 0x000fea0003800000 */
.L_x_128:
        /* <DEDUP_REMOVED lines=10> */
.L_x_131:
[----:B------:R-:W-:Y:S05]  /*4590*/  BSYNC B1 ;  /* 0x0000000000017941 */ /* 0x000fea0003800000 */
.L_x_130:
        /* <DEDUP_REMOVED lines=9> */
.L_x_133:
[----:B------:R-:W-:Y:S05]  /*4630*/  BSYNC B1 ;  /* 0x0000000000017941 */ /* 0x000fea0003800000 */
.L_x_132:
        /* <DEDUP_REMOVED lines=9> */
.L_x_135:
[----:B------:R-:W-:Y:S05]  /*46d0*/  BSYNC B1 ;  /* 0x0000000000017941 */ /* 0x000fea0003800000 */
.L_x_134:
        /* <DEDUP_REMOVED lines=10> */
.L_x_137:
[----:B------:R-:W-:Y:S05]  /*4780*/  BSYNC B1 ;  /* 0x0000000000017941 */ /* 0x000fea0003800000 */
.L_x_136:
        /* <DEDUP_REMOVED lines=10> */
.L_x_139:
[----:B------:R-:W-:Y:S05]  /*4830*/  BSYNC B1 ;  /* 0x0000000000017941 */ /* 0x000fea0003800000 */
.L_x_138:
        /* <DEDUP_REMOVED lines=9> */
.L_x_141:
[----:B------:R-:W-:Y:S05]  /*48d0*/  BSYNC B1 ;  /* 0x0000000000017941 */ /* 0x000fea0003800000 */
.L_x_140:
        /* <DEDUP_REMOVED lines=9> */
.L_x_143:
[----:B------:R-:W-:Y:S05]  /*4970*/  BSYNC B1 ;  /* 0x0000000000017941 */ /* 0x000fea0003800000 */
.L_x_142:
        /* <DEDUP_REMOVED lines=10> */
.L_x_145:
[----:B------:R-:W-:Y:S05]  /*4a20*/  BSYNC B1 ;  /* 0x0000000000017941 */ /* 0x000fea0003800000 */
.L_x_144:
        /* <DEDUP_REMOVED lines=10> */
.L_x_147:
[----:B------:R-:W-:Y:S05]  /*4ad0*/  BSYNC B1 ;  /* 0x0000000000017941 */ /* 0x000fea0003800000 */
.L_x_146:
        /* <DEDUP_REMOVED lines=9> */
.L_x_149:
[----:B------:R-:W-:Y:S05]  /*4b70*/  BSYNC B1 ;  /* 0x0000000000017941 */ /* 0x000fea0003800000 */
.L_x_148:
        /* <DEDUP_REMOVED lines=9> */
.L_x_151:
[----:B------:R-:W-:Y:S05]  /*4c10*/  BSYNC B1 ;  /* 0x0000000000017941 */ /* 0x000fea0003800000 */
.L_x_150:
        /* <DEDUP_REMOVED lines=10> */
.L_x_153:
[----:B------:R-:W-:Y:S05]  /*4cc0*/  BSYNC B1 ;  /* 0x0000000000017941 */ /* 0x000fea0003800000 */
.L_x_152:
[----:B-----5:R-:W-:Y:S01]  /*4cd0*/  HADD2.F32 R5, -RZ, R24.H0_H0 ;  /* 0x20000018ff057230 */ /* 0x020fe20000004100 */
[----:B------:R-:W-:Y:S01]  /*4ce0*/  ISETP.GT.AND P0, PT, R4, 0x79, PT ;  /* 0x000000790400780c */ /* 0x000fe20003f04270 */
[----:B------:R-:W-:Y:S01]  /*4cf0*/  @P2 IMAD.MOV.U32 R4, RZ, RZ, R10 ;  /* 0x000000ffff042224 */ /* 0x000fe200078e000a */
[----:B------:R-:W-:Y:S02]  /*4d00*/  BSSY B1, `(.L_x_154) ;  /* 0x000000a000017945 */ /* 0x000fe40003800000 */
[----:B------:R-:W-:Y:S01]  /*4d10*/  FMUL R5, R5, R90 ;  /* 0x0000005a05057220 */ /* 0x000fe20000400000 */
[----:B------:R-:W-:-:S03]  /*4d20*/  ISETP.GT.AND P3, PT, R3, RZ, P0 ;  /* 0x000000ff0300720c */ /* 0x000fc60000764270 */
[----:B------:R-:W-:-:S05]  /*4d30*/  FFMA R5, R84, R23, R5 ;  /* 0x0000001754057223 */ /* 0x000fca0000000005 */
[----:B------:R-:W-:-:S04]  /*4d40*/  F2FP.F16.F32.PACK_AB R5, RZ, R5 ;  /* 0x00000005ff05723e */ /* 0x000fc800000000ff */
[----:B0-----:R-:W-:Y:S01]  /*4d50*/  PRMT R14, R5, 0x7610, R14 ;  /* 0x00007610050e7816 */ /* 0x001fe2000000000e */
[----:B------:R-:W-:-:S05]  /*4d60*/  @P2 IMAD.MOV.U32 R5, RZ, RZ, R11 ;  /* 0x000000ffff052224 */ /* 0x000fca00078e000b */
[----:B------:R0:W-:Y:S01]  /*4d70*/  @P2 STG.E.U16 desc[UR38][R4.64+0xf0], R14 ;  /* 0x0000f00e04002986 */ /* 0x0001e2000c101526 */
[----:B------:R-:W-:Y:S05]  /*4d80*/  @!P3 BRA `(.L_x_155) ;  /* 0x000000000004b947 */ /* 0x000fea0003800000 */
[----:B------:R0:W5:Y:S02]  /*4d90*/  LDG.E.LTC128B.U16 R24, desc[UR38][R6.64+0xf2] ;  /* 0x0000f22606187981 */ /* 0x000164000c1e1520 */
.L_x_155:
[----:B------:R-:W-:Y:S05]  /*4da0*/  BSYNC B1 ;  /* 0x0000000000017941 */ /* 0x000fea0003800000 */
.L_x_154:
        /* <DEDUP_REMOVED lines=9> */
.L_x_157:
[----:B------:R-:W-:Y:S05]  /*4e40*/  BSYNC B1 ;  /* 0x0000000000017941 */ /* 0x000fea0003800000 */
.L_x_156:
[----:B-----5:R-:W-:Y:S01]  /*4e50*/  HADD2.F32 R5, -RZ, R24.H0_H0 ;  /* 0x20000018ff057230 */ /* 0x020fe20000004100 */
[----:B------:R-:W-:Y:S01]  /*4e60*/  ISETP.GT.AND P0, PT, R3, 0x8, P0 ;  /* 0x000000080300780c */ /* 0x000fe20000704270 */
[----:B0-----:R-:W-:Y:S01]  /*4e70*/  @P1 IMAD.MOV.U32 R4, RZ, RZ, R12 ;  /* 0x000000ffff041224 */ /* 0x001fe200078e000c */
[----:B------:R-:W-:Y:S02]  /*4e80*/  BSSY B1, `(.L_x_158) ;  /* 0x0000009000017945 */ /* 0x000fe40003800000 */
[----:B------:R-:W-:-:S04]  /*4e90*/  FMUL R5, R5, R90 ;  /* 0x0000005a05057220 */ /* 0x000fc80000400000 */
[----:B------:R-:W-:-:S05]  /*4ea0*/  FFMA R5, R86, R23, R5 ;  /* 0x0000001756057223 */ /* 0x000fca0000000005 */
[----:B------:R-:W-:-:S04]  /*4eb0*/  F2FP.F16.F32.PACK_AB R5, RZ, R5 ;  /* 0x00000005ff05723e */ /* 0x000fc800000000ff */
[----:B-1-3--:R-:W-:Y:S01]  /*4ec0*/  PRMT R6, R5, 0x7610, R6 ;  /* 0x0000761005067816 */ /* 0x00afe20000000006 */
[----:B------:R-:W-:-:S05]  /*4ed0*/  @P1 IMAD.MOV.U32 R5, RZ, RZ, R13 ;  /* 0x000000ffff051224 */ /* 0x000fca00078e000d */
[----:B------:R0:W-:Y:S01]  /*4ee0*/  @P1 STG.E.U16 desc[UR38][R4.64+0xf0], R6 ;  /* 0x0000f00604001986 */ /* 0x0001e2000c101526 */
[----:B------:R-:W-:Y:S05]  /*4ef0*/  @!P0 BRA `(.L_x_159) ;  /* 0x0000000000048947 */ /* 0x000fea0003800000 */
[----:B------:R1:W5:Y:S02]  /*4f00*/  LDG.E.LTC128B.U16 R24, desc[UR38][R8.64+0xf2] ;  /* 0x0000f22608187981 */ /* 0x000364000c1e1520 */
.L_x_159:
[----:B------:R-:W-:Y:S05]  /*4f10*/  BSYNC B1 ;  /* 0x0000000000017941 */ /* 0x000fea0003800000 */
.L_x_158:
[----:B------:R-:W-:Y:S05]  /*4f20*/  @!P0 BRA `(.L_x_160) ;  /* 0x0000001000e88947 */ /* 0x000fea0003800000 */
[----:B-----5:R-:W-:-:S05]  /*4f30*/  HADD2.F32 R3, -RZ, R24.H0_H0 ;  /* 0x20000018ff037230 */ /* 0x020fca0000004100 */
[----:B0-----:R-:W-:-:S04]  /*4f40*/  FMUL R4, R3, R90 ;  /* 0x0000005a03047220 */ /* 0x001fc80000400000 */
[----:B------:R-:W-:-:S05]  /*4f50*/  FFMA R4, R87, R23, R4 ;  /* 0x0000001757047223 */ /* 0x000fca0000000004 */
[----:B------:R-:W-:-:S05]  /*4f60*/  F2FP.F16.F32.PACK_AB R4, RZ, R4 ;  /* 0x00000004ff04723e */ /* 0x000fca00000000ff */
[----:B------:R3:W-:Y:S01]  /*4f70*/  STG.E.U16 desc[UR38][R12.64+0xf2], R4 ;  /* 0x0000f2040c007986 */ /* 0x0007e2000c101526 */
[----:B------:R-:W-:Y:S05]  /*4f80*/  BRA `(.L_x_160) ;  /* 0x0000001000d07947 */ /* 0x000fea0003800000 */
.L_x_35:
[----:B------:R-:W-:Y:S01]  /*4f90*/  ISETP.GT.AND P3, PT, R4, 0x1, PT ;  /* 0x000000010400780c */ /* 0x000fe20003f64270 */
[----:B------:R-:W-:Y:S01]  /*4fa0*/  ULDC.64 UR4, c[0x0][0x5c0] ;  /* 0x0001700000047ab9 */ /* 0x000fe20000000a00 */
[-C--:B------:R-:W-:Y:S01]  /*4fb0*/  FMUL R24, R24, R23.reuse ;  /* 0x0000001718187220 */ /* 0x080fe20000400000 */
[----:B------:R-:W-:Y:S01]  /*4fc0*/  LEA R6, P4, R106, UR4, 0x1 ;  /* 0x000000046a067c11 */ /* 0x000fe2000f8808ff */
[-C--:B------:R-:W-:Y:S01]  /*4fd0*/  FMUL R25, R25, R23.reuse ;  /* 0x0000001719197220 */ /* 0x080fe20000400000 */
[----:B------:R-:W-:Y:S01]  /*4fe0*/  ISETP.GT.AND P0, PT, R3, RZ, P3 ;  /* 0x000000ff0300720c */ /* 0x000fe20001f04270 */
[-C--:B------:R-:W-:Y:S01]  /*4ff0*/  FMUL R26, R26, R23.reuse ;  /* 0x000000171a1a7220 */ /* 0x080fe20000400000 */
[----:B------:R-:W-:Y:S01]  /*5000*/  F2FP.F16.F32.PACK_AB R24, RZ, R24 ;  /* 0x00000018ff18723e */ /* 0x000fe200000000ff */
[-C--:B------:R-:W-:Y:S01]  /*5010*/  FMUL R27, R27, R23.reuse ;  /* 0x000000171b1b7220 */ /* 0x080fe20000400000 */
[----:B------:R-:W-:Y:S01]  /*5020*/  LEA.HI.X R7, R106, UR5, R103, 0x1, P4 ;  /* 0x000000056a077c11 */ /* 0x000fe2000a0f0c67 */
[----:B------:R-:W-:Y:S01]  /*5030*/  FMUL R28, R28, R23 ;  /* 0x000000171c1c7220 */ /* 0x000fe20000400000 */
[----:B------:R-:W-:Y:S01]  /*5040*/  F2FP.F16.F32.PACK_AB R25, RZ, R25 ;  /* 0x00000019ff19723e */ /* 0x000fe200000000ff */
[-C--:B------:R-:W-:Y:S01]  /*5050*/  FMUL R29, R29, R23.reuse ;  /* 0x000000171d1d7220 */ /* 0x080fe20000400000 */
[----:B------:R-:W-:Y:S01]  /*5060*/  ISETP.GT.AND P2, PT, R3, 0x8, P2 ;  /* 0x000000080300780c */ /* 0x000fe20001744270 */
[----:B------:R-:W-:Y:S01]  /*5070*/  @P1 STG.E.U16 desc[UR38][R6.64], R24 ;  /* 0x0000001806001986 */ /* 0x000fe2000c101526 */
[----:B------:R-:W-:Y:S01]  /*5080*/  ISETP.GT.AND P1, PT, R4, 0x8, PT ;  /* 0x000000080400780c */ /* 0x000fe20003f24270 */
[-C--:B------:R-:W-:Y:S01]  /*5090*/  FMUL R30, R30, R23.reuse ;  /* 0x000000171e1e7220 */ /* 0x080fe20000400000 */
[C---:B------:R-:W-:Y:S01]  /*50a0*/  SHF.L.U64.HI R5, R91.reuse, 0x1, R92 ;  /* 0x000000015b057819 */ /* 0x040fe2000001025c */
[----:B------:R-:W-:Y:S01]  /*50b0*/  @P0 STG.E.U16 desc[UR38][R6.64+0x2], R25 ;  /* 0x0000021906000986 */ /* 0x000fe2000c101526 */
[----:B------:R-:W-:Y:S01]  /*50c0*/  LEA R8, P5, R91, R6, 0x1 ;  /* 0x000000065b087211 */ /* 0x000fe200078a08ff */
[-C--:B------:R-:W-:Y:S01]  /*50d0*/  FMUL R31, R31, R23.reuse ;  /* 0x000000171f1f7220 */ /* 0x080fe20000400000 */
[----:B------:R-:W-:Y:S01]  /*50e0*/  ISETP.GT.AND P3, PT, R3, 0x8, P3 ;  /* 0x000000080300780c */ /* 0x000fe20001f64270 */
[-C--:B------:R-:W-:Y:S01]  /*50f0*/  FMUL R32, R32, R23.reuse ;  /* 0x0000001720207220 */ /* 0x080fe20000400000 */
[----:B------:R-:W-:Y:S01]  /*5100*/  ISETP.GT.AND P0, PT, R4, 0x9, PT ;  /* 0x000000090400780c */ /* 0x000fe20003f04270 */
[----:B------:R-:W-:Y:S01]  /*5110*/  IMAD.X R9, R5, 0x1, R7, P5 ;  /* 0x0000000105097824 */ /* 0x000fe200028e0607 */
[----:B------:R-:W-:Y:S01]  /*5120*/  ISETP.GT.AND P4, PT, R3, RZ, P1 ;  /* 0x000000ff0300720c */ /* 0x000fe20000f84270 */
[-C--:B------:R-:W-:Y:S01]  /*5130*/  FMUL R33, R33, R23.reuse ;  /* 0x0000001721217220 */ /* 0x080fe20000400000 */
[----:B------:R-:W-:Y:S01]  /*5140*/  F2FP.F16.F32.PACK_AB R26, RZ, R26 ;  /* 0x0000001aff1a723e */ /* 0x000fe200000000ff */
[-C--:B------:R-:W-:Y:S01]  /*5150*/  FMUL R34, R34, R23.reuse ;  /* 0x0000001722227220 */ /* 0x080fe20000400000 */
[----:B------:R-:W-:Y:S01]  /*5160*/  ISETP.GT.AND P5, PT, R3, RZ, P0 ;  /* 0x000000ff0300720c */ /* 0x000fe200007a4270 */
[----:B------:R-:W-:Y:S01]  /*5170*/  FMUL R35, R35, R23 ;  /* 0x0000001723237220 */ /* 0x000fe20000400000 */
[----:B------:R-:W-:Y:S01]  /*5180*/  F2FP.F16.F32.PACK_AB R27, RZ, R27 ;  /* 0x0000001bff1b723e */ /* 0x000fe200000000ff */
[----:B------:R-:W-:Y:S01]  /*5190*/  @P2 STG.E.U16 desc[UR38][R8.64], R26 ;  /* 0x0000001a08002986 */ /* 0x000fe2000c101526 */
[----:B------:R-:W-:Y:S01]  /*51a0*/  F2FP.F16.F32.PACK_AB R28, RZ, R28 ;  /* 0x0000001cff1c723e */ /* 0x000fe200000000ff */
[-C--:B------:R-:W-:Y:S01]  /*51b0*/  FMUL R36, R36, R23.reuse ;  /* 0x0000001724247220 */ /* 0x080fe20000400000 */
[----:B------:R-:W-:Y:S01]  /*51c0*/  ISETP.GT.AND P2, PT, R3, 0x8, P1 ;  /* 0x000000080300780c */ /* 0x000fe20000f44270 */
[----:B------:R-:W-:Y:S01]  /*51d0*/  @P3 STG.E.U16 desc[UR38][R8.64+0x2], R27 ;  /* 0x0000021b08003986 */ /* 0x000fe2000c101526 */
[----:B------:R-:W-:Y:S01]  /*51e0*/  ISETP.GT.AND P1, PT, R4, 0x10, PT ;  /* 0x000000100400780c */ /* 0x000fe20003f24270 */
[----:B------:R-:W-:Y:S01]  /*51f0*/  FMUL R37, R37, R23 ;  /* 0x0000001725257220 */ /* 0x000fe20000400000 */
[----:B------:R-:W-:Y:S01]  /*5200*/  F2FP.F16.F32.PACK_AB R29, RZ, R29 ;  /* 0x0000001dff1d723e */ /* 0x000fe200000000ff */
[----:B------:R-:W-:Y:S01]  /*5210*/  @P4 STG.E.U16 desc[UR38][R6.64+0x10], R28 ;  /* 0x0000101c06004986 */ /* 0x000fe2000c101526 */
[C---:B------:R-:W-:Y:S01]  /*5220*/  ISETP.GT.AND P3, PT, R3.reuse, 0x8, P0 ;  /* 0x000000080300780c */ /* 0x040fe20000764270 */
[-C--:B------:R-:W-:Y:S01]  /*5230*/  FMUL R38, R38, R23.reuse ;  /* 0x0000001726267220 */ /* 0x080fe20000400000 */
[----:B------:R-:W-:Y:S01]  /*5240*/  ISETP.GT.AND P0, PT, R4, 0x11, PT ;  /* 0x000000110400780c */ /* 0x000fe20003f04270 */
[----:B------:R-:W-:Y:S01]  /*5250*/  @P5 STG.E.U16 desc[UR38][R6.64+0x12], R29 ;  /* 0x0000121d06005986 */ /* 0x000fe2000c101526 */
        /* <DEDUP_REMOVED lines=161> */
[----:B------:R-:W-:Y:S01]  /*5c70*/  FMUL R87, R87, R23 ;  /* 0x0000001757577220 */ /* 0x000fe20000400000 */
[----:B------:R-:W-:-:S02]  /*5c80*/  F2FP.F16.F32.PACK_AB R62, RZ, R62 ;  /* 0x0000003eff3e723e */ /* 0x000fc400000000ff */
[C---:B------:R-:W-:Y:S02]  /*5c90*/  ISETP.GT.AND P5, PT, R3.reuse, RZ, P0 ;  /* 0x000000ff0300720c */ /* 0x040fe400007a4270 */
[----:B------:R-:W-:Y:S01]  /*5ca0*/  F2FP.F16.F32.PACK_AB R63, RZ, R63 ;  /* 0x0000003fff3f723e */ /* 0x000fe200000000ff */
[----:B------:R-:W-:Y:S01]  /*5cb0*/  @P2 STG.E.U16 desc[UR38][R8.64+0x90], R62 ;  /* 0x0000903e08002986 */ /* 0x000fe2000c101526 */
[----:B------:R-:W-:Y:S02]  /*5cc0*/  F2FP.F16.F32.PACK_AB R64, RZ, R64 ;  /* 0x00000040ff40723e */ /* 0x000fe400000000ff */
[C---:B------:R-:W-:Y:S01]  /*5cd0*/  ISETP.GT.AND P2, PT, R3.reuse, 0x8, P1 ;  /* 0x000000080300780c */ /* 0x040fe20000f44270 */
[----:B------:R-:W-:Y:S01]  /*5ce0*/  @P3 STG.E.U16 desc[UR38][R8.64+0x92], R63 ;  /* 0x0000923f08003986 */ /* 0x000fe2000c101526 */
[----:B------:R-:W-:Y:S02]  /*5cf0*/  ISETP.GT.AND P1, PT, R4, 0x58, PT ;  /* 0x000000580400780c */ /* 0x000fe40003f24270 */
[----:B------:R-:W-:Y:S01]  /*5d00*/  F2FP.F16.F32.PACK_AB R65, RZ, R65 ;  /* 0x00000041ff41723e */ /* 0x000fe200000000ff */
[----:B------:R-:W-:Y:S01]  /*5d10*/  @P4 STG.E.U16 desc[UR38][R6.64+0xa0], R64 ;  /* 0x0000a04006004986 */ /* 0x000fe2000c101526 */
[----:B------:R-:W-:-:S02]  /*5d20*/  ISETP.GT.AND P3, PT, R3, 0x8, P0 ;  /* 0x000000080300780c */ /* 0x000fc40000764270 */
[----:B------:R-:W-:Y:S01]  /*5d30*/  ISETP.GT.AND P0, PT, R4, 0x59, PT ;  /* 0x000000590400780c */ /* 0x000fe20003f04270 */
[----:B------:R-:W-:Y:S01]  /*5d40*/  @P5 STG.E.U16 desc[UR38][R6.64+0xa2], R65 ;  /* 0x0000a24106005986 */ /* 0x000fe2000c101526 */
[C---:B------:R-:W-:Y:S02]  /*5d50*/  ISETP.GT.AND P4, PT, R3.reuse, RZ, P1 ;  /* 0x000000ff0300720c */ /* 0x040fe40000f84270 */
[----:B------:R-:W-:Y:S02]  /*5d60*/  F2FP.F16.F32.PACK_AB R66, RZ, R66 ;  /* 0x00000042ff42723e */ /* 0x000fe400000000ff */
[----:B------:R-:W-:Y:S02]  /*5d70*/  ISETP.GT.AND P5, PT, R3, RZ, P0 ;  /* 0x000000ff0300720c */ /* 0x000fe400007a4270 */
[----:B------:R-:W-:Y:S01]  /*5d80*/  F2FP.F16.F32.PACK_AB R67, RZ, R67 ;  /* 0x00000043ff43723e */ /* 0x000fe200000000ff */
[----:B------:R-:W-:Y:S01]  /*5d90*/  @P2 STG.E.U16 desc[UR38][R8.64+0xa0], R66 ;  /* 0x0000a04208002986 */ /* 0x000fe2000c101526 */
[----:B------:R-:W-:-:S02]  /*5da0*/  F2FP.F16.F32.PACK_AB R68, RZ, R68 ;  /* 0x00000044ff44723e */ /* 0x000fc400000000ff */
[C---:B------:R-:W-:Y:S01]  /*5db0*/  ISETP.GT.AND P2, PT, R3.reuse, 0x8, P1 ;  /* 0x000000080300780c */ /* 0x040fe20000f44270 */
[----:B------:R-:W-:Y:S01]  /*5dc0*/  @P3 STG.E.U16 desc[UR38][R8.64+0xa2], R67 ;  /* 0x0000a24308003986 */ /* 0x000fe2000c101526 */
[C---:B------:R-:W-:Y:S02]  /*5dd0*/  ISETP.GT.AND P1, PT, R4.reuse, 0x60, PT ;  /* 0x000000600400780c */ /* 0x040fe40003f24270 */
[----:B------:R-:W-:Y:S01]  /*5de0*/  F2FP.F16.F32.PACK_AB R69, RZ, R69 ;  /* 0x00000045ff45723e */ /* 0x000fe200000000ff */
[----:B------:R-:W-:Y:S01]  /*5df0*/  @P4 STG.E.U16 desc[UR38][R6.64+0xb0], R68 ;  /* 0x0000b04406004986 */ /* 0x000fe2000c101526 */
[C---:B------:R-:W-:Y:S02]  /*5e00*/  ISETP.GT.AND P3, PT, R3.reuse, 0x8, P0 ;  /* 0x000000080300780c */ /* 0x040fe40000764270 */
[----:B------:R-:W-:Y:S01]  /*5e10*/  ISETP.GT.AND P0, PT, R4, 0x61, PT ;  /* 0x000000610400780c */ /* 0x000fe20003f04270 */
[----:B------:R-:W-:Y:S01]  /*5e20*/  @P5 STG.E.U16 desc[UR38][R6.64+0xb2], R69 ;  /* 0x0000b24506005986 */ /* 0x000fe2000c101526 */
[----:B------:R-:W-:-:S02]  /*5e30*/  ISETP.GT.AND P4, PT, R3, RZ, P1 ;  /* 0x000000ff0300720c */ /* 0x000fc40000f84270 */
[C---:B------:R-:W-:Y:S02]  /*5e40*/  ISETP.GT.AND P5, PT, R3.reuse, RZ, P0 ;  /* 0x000000ff0300720c */ /* 0x040fe400007a4270 */
[----:B------:R-:W-:Y:S02]  /*5e50*/  F2FP.F16.F32.PACK_AB R70, RZ, R70 ;  /* 0x00000046ff46723e */ /* 0x000fe400000000ff */
[----:B------:R-:W-:Y:S02]  /*5e60*/  F2FP.F16.F32.PACK_AB R71, RZ, R71 ;  /* 0x00000047ff47723e */ /* 0x000fe400000000ff */
[----:B------:R-:W-:Y:S01]  /*5e70*/  F2FP.F16.F32.PACK_AB R72, RZ, R72 ;  /* 0x00000048ff48723e */ /* 0x000fe200000000ff */
[----:B------:R-:W-:Y:S01]  /*5e80*/  @P2 STG.E.U16 desc[UR38][R8.64+0xb0], R70 ;  /* 0x0000b04608002986 */ /* 0x000fe2000c101526 */
[----:B------:R-:W-:Y:S02]  /*5e90*/  F2FP.F16.F32.PACK_AB R73, RZ, R73 ;  /* 0x00000049ff49723e */ /* 0x000fe400000000ff */
[C---:B------:R-:W-:Y:S01]  /*5ea0*/  ISETP.GT.AND P1, PT, R3.reuse, 0x8, P1 ;  /* 0x000000080300780c */ /* 0x040fe20000f24270 */
[----:B------:R-:W-:Y:S01]  /*5eb0*/  @P3 STG.E.U16 desc[UR38][R8.64+0xb2], R71 ;  /* 0x0000b24708003986 */ /* 0x000fe2000c101526 */
[----:B------:R-:W-:-:S02]  /*5ec0*/  ISETP.GT.AND P2, PT, R3, 0x8, P0 ;  /* 0x000000080300780c */ /* 0x000fc40000744270 */
[C---:B------:R-:W-:Y:S01]  /*5ed0*/  ISETP.GT.AND P0, PT, R4.reuse, 0x69, PT ;  /* 0x000000690400780c */ /* 0x040fe20003f04270 */
[----:B------:R-:W-:Y:S01]  /*5ee0*/  @P4 STG.E.U16 desc[UR38][R6.64+0xc0], R72 ;  /* 0x0000c04806004986 */ /* 0x000fe2000c101526 */
[----:B------:R-:W-:Y:S02]  /*5ef0*/  ISETP.GT.AND P4, PT, R4, 0x68, PT ;  /* 0x000000680400780c */ /* 0x000fe40003f84270 */
[----:B------:R-:W-:Y:S01]  /*5f00*/  F2FP.F16.F32.PACK_AB R74, RZ, R74 ;  /* 0x0000004aff4a723e */ /* 0x000fe200000000ff */
[----:B------:R-:W-:Y:S01]  /*5f10*/  @P5 STG.E.U16 desc[UR38][R6.64+0xc2], R73 ;  /* 0x0000c24906005986 */ /* 0x000fe2000c101526 */
[C---:B------:R-:W-:Y:S02]  /*5f20*/  ISETP.GT.AND P5, PT, R3.reuse, RZ, P4 ;  /* 0x000000ff0300720c */ /* 0x040fe400027a4270 */
[----:B------:R-:W-:Y:S01]  /*5f30*/  ISETP.GT.AND P3, PT, R3, RZ, P0 ;  /* 0x000000ff0300720c */ /* 0x000fe20000764270 */
[----:B------:R-:W-:Y:S01]  /*5f40*/  @P1 STG.E.U16 desc[UR38][R8.64+0xc0], R74 ;  /* 0x0000c04a08001986 */ /* 0x000fe2000c101526 */
[----:B------:R-:W-:-:S02]  /*5f50*/  F2FP.F16.F32.PACK_AB R75, RZ, R75 ;  /* 0x0000004bff4b723e */ /* 0x000fc400000000ff */
[----:B------:R-:W-:Y:S02]  /*5f60*/  F2FP.F16.F32.PACK_AB R76, RZ, R76 ;  /* 0x0000004cff4c723e */ /* 0x000fe400000000ff */
[C---:B------:R-:W-:Y:S01]  /*5f70*/  ISETP.GT.AND P4, PT, R3.reuse, 0x8, P4 ;  /* 0x000000080300780c */ /* 0x040fe20002784270 */
[----:B------:R-:W-:Y:S01]  /*5f80*/  @P2 STG.E.U16 desc[UR38][R8.64+0xc2], R75 ;  /* 0x0000c24b08002986 */ /* 0x000fe2000c101526 */
[----:B------:R-:W-:Y:S02]  /*5f90*/  F2FP.F16.F32.PACK_AB R77, RZ, R77 ;  /* 0x0000004dff4d723e */ /* 0x000fe400000000ff */
[C---:B------:R-:W-:Y:S01]  /*5fa0*/  ISETP.GT.AND P2, PT, R4.reuse, 0x71, PT ;  /* 0x000000710400780c */ /* 0x040fe20003f44270 */
[----:B------:R-:W-:Y:S01]  /*5fb0*/  @P5 STG.E.U16 desc[UR38][R6.64+0xd0], R76 ;  /* 0x0000d04c06005986 */ /* 0x000fe2000c101526 */
[----:B------:R-:W-:Y:S02]  /*5fc0*/  ISETP.GT.AND P5, PT, R3, 0x8, P0 ;  /* 0x000000080300780c */ /* 0x000fe400007a4270 */
[C---:B------:R-:W-:Y:S01]  /*5fd0*/  ISETP.GT.AND P1, PT, R4.reuse, 0x78, PT ;  /* 0x000000780400780c */ /* 0x040fe20003f24270 */
[----:B------:R-:W-:Y:S01]  /*5fe0*/  @P3 STG.E.U16 desc[UR38][R6.64+0xd2], R77 ;  /* 0x0000d24d06003986 */ /* 0x000fe2000c101526 */
[----:B------:R-:W-:-:S02]  /*5ff0*/  ISETP.GT.AND P3, PT, R4, 0x70, PT ;  /* 0x000000700400780c */ /* 0x000fc40003f64270 */
[----:B------:R-:W-:Y:S01]  /*6000*/  ISETP.GT.AND P0, PT, R4, 0x79, PT ;  /* 0x000000790400780c */ /* 0x000fe20003f04270 */
[----:B------:R-:W-:Y:S01]  /*6010*/  @P4 IMAD.MOV.U32 R4, RZ, RZ, R8 ;  /* 0x000000ffff044224 */ /* 0x000fe200078e0008 */
[----:B------:R-:W-:Y:S01]  /*6020*/  F2FP.F16.F32.PACK_AB R78, RZ, R78 ;  /* 0x0000004eff4e723e */ /* 0x000fe200000000ff */
[----:B------:R-:W-:Y:S01]  /*6030*/  @P4 IMAD.MOV.U32 R5, RZ, RZ, R9 ;  /* 0x000000ffff054224 */ /* 0x000fe200078e0009 */
[----:B------:R-:W-:Y:S02]  /*6040*/  F2FP.F16.F32.PACK_AB R79, RZ, R79 ;  /* 0x0000004fff4f723e */ /* 0x000fe400000000ff */
[----:B------:R-:W-:Y:S02]  /*6050*/  F2FP.F16.F32.PACK_AB R80, RZ, R80 ;  /* 0x00000050ff50723e */ /* 0x000fe400000000ff */
[----:B------:R0:W-:Y:S01]  /*6060*/  @P4 STG.E.U16 desc[UR38][R4.64+0xd0], R78 ;  /* 0x0000d04e04004986 */ /* 0x0001e2000c101526 */
[----:B------:R-:W-:Y:S02]  /*6070*/  ISETP.GT.AND P4, PT, R3, RZ, P2 ;  /* 0x000000ff0300720c */ /* 0x000fe40001784270 */
[----:B------:R-:W-:-:S02]  /*6080*/  F2FP.F16.F32.PACK_AB R81, RZ, R81 ;  /* 0x00000051ff51723e */ /* 0x000fc400000000ff */
[----:B------:R-:W-:Y:S02]  /*6090*/  ISETP.GT.AND P2, PT, R3, 0x8, P2 ;  /* 0x000000080300780c */ /* 0x000fe40001744270 */
[----:B------:R-:W-:Y:S02]  /*60a0*/  F2FP.F16.F32.PACK_AB R82, RZ, R82 ;  /* 0x00000052ff52723e */ /* 0x000fe400000000ff */
[----:B------:R-:W-:Y:S02]  /*60b0*/  F2FP.F16.F32.PACK_AB R83, RZ, R83 ;  /* 0x00000053ff53723e */ /* 0x000fe400000000ff */
[----:B------:R-:W-:Y:S01]  /*60c0*/  F2FP.F16.F32.PACK_AB R84, RZ, R84 ;  /* 0x00000054ff54723e */ /* 0x000fe200000000ff */
[----:B0-----:R-:W-:Y:S01]  /*60d0*/  @P5 IMAD.MOV.U32 R4, RZ, RZ, R8 ;  /* 0x000000ffff045224 */ /* 0x001fe200078e0008 */
[----:B------:R-:W-:Y:S01]  /*60e0*/  F2FP.F16.F32.PACK_AB R85, RZ, R85 ;  /* 0x00000055ff55723e */ /* 0x000fe200000000ff */
[----:B------:R-:W-:Y:S01]  /*60f0*/  @P5 IMAD.MOV.U32 R5, RZ, RZ, R9 ;  /* 0x000000ffff055224 */ /* 0x000fe200078e0009 */
[----:B------:R-:W-:-:S02]  /*6100*/  F2FP.F16.F32.PACK_AB R86, RZ, R86 ;  /* 0x00000056ff56723e */ /* 0x000fc400000000ff */
[----:B------:R-:W-:Y:S02]  /*6110*/  F2FP.F16.F32.PACK_AB R87, RZ, R87 ;  /* 0x00000057ff57723e */ /* 0x000fe400000000ff */
[----:B------:R0:W-:Y:S01]  /*6120*/  @P5 STG.E.U16 desc[UR38][R4.64+0xd2], R79 ;  /* 0x0000d24f04005986 */ /* 0x0001e2000c101526 */
[C---:B------:R-:W-:Y:S02]  /*6130*/  ISETP.GT.AND P5, PT, R3.reuse, RZ, P3 ;  /* 0x000000ff0300720c */ /* 0x040fe40001fa4270 */
[----:B------:R-:W-:-:S11]  /*6140*/  ISETP.GT.AND P3, PT, R3, 0x8, P3 ;  /* 0x000000080300780c */ /* 0x000fd60001f64270 */
[----:B0-----:R-:W-:Y:S02]  /*6150*/  @P5 IMAD.MOV.U32 R4, RZ, RZ, R6 ;  /* 0x000000ffff045224 */ /* 0x001fe400078e0006 */
[----:B------:R-:W-:-:S05]  /*6160*/  @P5 IMAD.MOV.U32 R5, RZ, RZ, R7 ;  /* 0x000000ffff055224 */ /* 0x000fca00078e0007 */
[----:B------:R0:W-:Y:S01]  /*6170*/  @P5 STG.E.U16 desc[UR38][R4.64+0xe0], R80 ;  /* 0x0000e05004005986 */ /* 0x0001e2000c101526 */
[C---:B------:R-:W-:Y:S02]  /*6180*/  ISETP.GT.AND P5, PT, R3.reuse, RZ, P0 ;  /* 0x000000ff0300720c */ /* 0x040fe400007a4270 */
[----:B------:R-:W-:Y:S01]  /*6190*/  ISETP.GT.AND P0, PT, R3, 0x8, P0 ;  /* 0x000000080300780c */ /* 0x000fe20000704270 */
[----:B0-----:R-:W-:Y:S02]  /*61a0*/  @P4 IMAD.MOV.U32 R4, RZ, RZ, R6 ;  /* 0x000000ffff044224 */ /* 0x001fe400078e0006 */
[----:B------:R-:W-:-:S05]  /*61b0*/  @P4 IMAD.MOV.U32 R5, RZ, RZ, R7 ;  /* 0x000000ffff054224 */ /* 0x000fca00078e0007 */
[----:B------:R0:W-:Y:S01]  /*61c0*/  @P4 STG.E.U16 desc[UR38][R4.64+0xe2], R81 ;  /* 0x0000e25104004986 */ /* 0x0001e2000c101526 */
[C---:B------:R-:W-:Y:S02]  /*61d0*/  ISETP.GT.AND P4, PT, R3.reuse, RZ, P1 ;  /* 0x000000ff0300720c */ /* 0x040fe40000f84270 */
[----:B------:R-:W-:Y:S01]  /*61e0*/  ISETP.GT.AND P1, PT, R3, 0x8, P1 ;  /* 0x000000080300780c */ /* 0x000fe20000f24270 */
[----:B0-----:R-:W-:Y:S02]  /*61f0*/  @P3 IMAD.MOV.U32 R4, RZ, RZ, R8 ;  /* 0x000000ffff043224 */ /* 0x001fe400078e0008 */
[----:B------:R-:W-:-:S05]  /*6200*/  @P3 IMAD.MOV.U32 R5, RZ, RZ, R9 ;  /* 0x000000ffff053224 */ /* 0x000fca00078e0009 */
[----:B------:R0:W-:Y:S02]  /*6210*/  @P3 STG.E.U16 desc[UR38][R4.64+0xe0], R82 ;  /* 0x0000e05204003986 */ /* 0x0001e4000c101526 */
[----:B0-----:R-:W-:Y:S02]  /*6220*/  @P2 IMAD.MOV.U32 R4, RZ, RZ, R8 ;  /* 0x000000ffff042224 */ /* 0x001fe400078e0008 */
[----:B------:R-:W-:-:S05]  /*6230*/  @P2 IMAD.MOV.U32 R5, RZ, RZ, R9 ;  /* 0x000000ffff052224 */ /* 0x000fca00078e0009 */
[----:B------:R0:W-:Y:S02]  /*6240*/  @P2 STG.E.U16 desc[UR38][R4.64+0xe2], R83 ;  /* 0x0000e25304002986 */ /* 0x0001e4000c101526 */
[----:B0-----:R-:W-:Y:S02]  /*6250*/  @P4 IMAD.MOV.U32 R4, RZ, RZ, R6 ;  /* 0x000000ffff044224 */ /* 0x001fe400078e0006 */
[----:B------:R-:W-:-:S05]  /*6260*/  @P4 IMAD.MOV.U32 R5, RZ, RZ, R7 ;  /* 0x000000ffff054224 */ /* 0x000fca00078e0007 */
[----:B------:R0:W-:Y:S04]  /*6270*/  @P4 STG.E.U16 desc[UR38][R4.64+0xf0], R84 ;  /* 0x0000f05404004986 */ /* 0x0001e8000c101526 */
[----:B------:R1:W-:Y:S01]  /*6280*/  @P5 STG.E.U16 desc[UR38][R6.64+0xf2], R85 ;  /* 0x0000f25506005986 */ /* 0x0003e2000c101526 */
[----:B0-----:R-:W-:Y:S02]  /*6290*/  @P1 IMAD.MOV.U32 R4, RZ, RZ, R8 ;  /* 0x000000ffff041224 */ /* 0x001fe400078e0008 */
[----:B------:R-:W-:-:S05]  /*62a0*/  @P1 IMAD.MOV.U32 R5, RZ, RZ, R9 ;  /* 0x000000ffff051224 */ /* 0x000fca00078e0009 */
[----:B------:R1:W-:Y:S04]  /*62b0*/  @P1 STG.E.U16 desc[UR38][R4.64+0xf0], R86 ;  /* 0x0000f05604001986 */ /* 0x0003e8000c101526 */
[----:B------:R1:W-:Y:S02]  /*62c0*/  @P0 STG.E.U16 desc[UR38][R8.64+0xf2], R87 ;  /* 0x0000f25708000986 */ /* 0x0003e4000c101526 */
.L_x_160:
[----:B------:R-:W-:Y:S05]  /*62d0*/  BSYNC B0 ;  /* 0x0000000000007941 */ /* 0x000fea0003800000 */
.L_x_34:
[----:B------:R-:W-:Y:S01]  /*62e0*/  IADD3 R16, P0, R16, UR36, RZ ;  /* 0x0000002410107c10 */ /* 0x000fe2000ff1e0ff */
[----:B------:R-:W-:Y:S01]  /*62f0*/  ULDC.64 UR4, c[0x0][0x650] ;  /* 0x0001940000047ab9 */ /* 0x000fe20000000a00 */
[----:B------:R-:W-:Y:S01]  /*6300*/  PRMT R3, RZ, 0x7610, R3 ;  /* 0x00007610ff037816 */ /* 0x000fe20000000003 */
[----:B------:R-:W-:Y:S01]  /*6310*/  IMAD.MOV.U32 R100, RZ, RZ, -0x1 ;  /* 0xffffffffff647424 */ /* 0x000fe200078e00ff */
[----:B------:R-:W-:Y:S01]  /*6320*/  IADD3.X R17, R17, UR42, RZ, P0, !PT ;  /* 0x0000002a11117c10 */ /* 0x000fe200087fe4ff */
[----:B------:R-:W-:Y:S01]  /*6330*/  IMAD.MOV.U32 R101, RZ, RZ, -0x1 ;  /* 0xffffffffff657424 */ /* 0x000fe200078e00ff */
[----:B------:R-:W-:-:S04]  /*6340*/  ISETP.GE.U32.AND P0, PT, R16, UR4, PT ;  /* 0x0000000410007c0c */ /* 0x000fc8000bf06070 */
[----:B------:R-:W-:-:S13]  /*6350*/  ISETP.GE.U32.AND.EX P0, PT, R17, UR5, PT, P0 ;  /* 0x0000000511007c0c */ /* 0x000fda000bf06100 */
[----:B------:R-:W-:Y:S05]  /*6360*/  @P0 BRA `(.L_x_161) ;  /* 0x00000004004c0947 */ /* 0x000fea0003800000 */
[----:B------:R-:W0:Y:S01]  /*6370*/  LDC.64 R10, c[0x0][0x628] ;  /* 0x00018a00ff0a7b82 */ /* 0x000e220000000a00 */
[----:B---3--:R-:W3:Y:S01]  /*6380*/  S2R R12, SR_CTAID.X ;  /* 0x00000000000c7919 */ /* 0x008ee20000002500 */
[----:B-12-4-:R-:W-:Y:S02]  /*6390*/  IMAD.MOV.U32 R8, RZ, RZ, R16 ;  /* 0x000000ffff087224 */ /* 0x016fe400078e0010 */
[----:B------:R-:W-:Y:S01]  /*63a0*/  IMAD.MOV.U32 R9, RZ, RZ, R17 ;  /* 0x000000ffff097224 */ /* 0x000fe200078e0011 */
[----:B------:R-:W1:Y:S03]  /*63b0*/  S2R R20, SR_CTAID.Y ;  /* 0x0000000000147919 */ /* 0x000e660000002600 */
[----:B------:R-:W2:Y:S08]  /*63c0*/  LDC R0, c[0x0][0x630] ;  /* 0x00018c00ff007b82 */ /* 0x000eb00000000800 */
[----:B------:R-:W4:Y:S01]  /*63d0*/  LDC.64 R14, c[0x0][0x620] ;  /* 0x00018800ff0e7b82 */ /* 0x000f220000000a00 */
[----:B0-----:R-:W-:-:S04]  /*63e0*/  ISETP.NE.U32.AND P0, PT, R10, RZ, PT ;  /* 0x000000ff0a00720c */ /* 0x001fc80003f05070 */
[----:B------:R-:W-:-:S13]  /*63f0*/  ISETP.NE.AND.EX P0, PT, R11, RZ, PT, P0 ;  /* 0x000000ff0b00720c */ /* 0x000fda0003f05300 */
[----:B-1234-:R-:W-:Y:S05]  /*6400*/  @!P0 BRA `(.L_x_162) ;  /* 0x0000000000288947 */ /* 0x01efea0003800000 */
        /* <DEDUP_REMOVED lines=10> */
.L_x_162:
[-CC-:B------:R-:W-:Y:S01]  /*64b0*/  SHF.R.U64 R101, R8, R0.reuse, R9.reuse ;  /* 0x0000000008657219 */ /* 0x180fe20000001209 */
[----:B------:R-:W0:Y:S01]  /*64c0*/  LDC.64 R26, c[0x0][0x640] ;  /* 0x00019000ff1a7b82 */ /* 0x000e220000000a00 */
[----:B------:R-:W-:Y:S01]  /*64d0*/  SHF.R.U32.HI R0, RZ, R0, R9 ;  /* 0x00000000ff007219 */ /* 0x000fe20000011609 */
[----:B------:R-:W-:Y:S01]  /*64e0*/  ULDC UR4, c[0x0][0x150] ;  /* 0x0000540000047ab9 */ /* 0x000fe20000000800 */
[----:B------:R-:W-:Y:S02]  /*64f0*/  IADD3 R3, P0, RZ, -R101, RZ ;  /* 0x80000065ff037210 */ /* 0x000fe40007f1e0ff */
[----:B------:R-:W-:-:S03]  /*6500*/  I2FP.F32.U32 R7, R12 ;  /* 0x0000000c00077245 */ /* 0x000fc60000201000 */
[----:B------:R-:W1:Y:S01]  /*6510*/  LDC R6, c[0x0][0x618] ;  /* 0x00018600ff067b82 */ /* 0x000e620000000800 */
[----:B------:R-:W-:Y:S02]  /*6520*/  IMAD.X R5, RZ, RZ, ~R0, P0 ;  /* 0x000000ffff057224 */ /* 0x000fe400000e0e00 */
[----:B------:R-:W-:Y:S01]  /*6530*/  FMUL R7, R7, UR4 ;  /* 0x0000000407077c20 */ /* 0x000fe20008400000 */
[----:B------:R-:W-:Y:S01]  /*6540*/  ULDC UR4, c[0x0][0x154] ;  /* 0x0000550000047ab9 */ /* 0x000fe20000000800 */
[-C--:B------:R-:W-:Y:S02]  /*6550*/  IMAD R0, R5, R14.reuse, RZ ;  /* 0x0000000e05007224 */ /* 0x080fe400078e02ff */
[C---:B------:R-:W-:Y:S01]  /*6560*/  IMAD.WIDE.U32 R4, R3.reuse, R14, R16 ;  /* 0x0000000e03047225 */ /* 0x040fe200078e0010 */
[----:B------:R-:W2:Y:S01]  /*6570*/  LDC R8, c[0x0][0x608] ;  /* 0x00018200ff087b82 */ /* 0x000ea20000000800 */
[----:B------:R-:W3:Y:S02]  /*6580*/  F2I.U32.TRUNC.NTZ R7, R7 ;  /* 0x0000000700077305 */ /* 0x000ee4000020f000 */
[----:B------:R-:W-:Y:S01]  /*6590*/  IMAD R3, R3, R15, R0 ;  /* 0x0000000f03037224 */ /* 0x000fe200078e0200 */
[----:B------:R-:W-:-:S03]  /*65a0*/  I2FP.F32.U32 R0, R20 ;  /* 0x0000001400007245 */ /* 0x000fc60000201000 */
[----:B------:R-:W-:Y:S01]  /*65b0*/  IMAD.IADD R3, R5, 0x1, R3 ;  /* 0x0000000105037824 */ /* 0x000fe200078e0203 */
[----:B------:R-:W4:Y:S01]  /*65c0*/  LDC R11, c[0x0][0x658] ;  /* 0x00019600ff0b7b82 */ /* 0x000f220000000800 */
[----:B0-----:R-:W-:-:S04]  /*65d0*/  ISETP.NE.U32.AND P0, PT, R26, RZ, PT ;  /* 0x000000ff1a00720c */ /* 0x001fc80003f05070 */
[----:B------:R-:W-:-:S03]  /*65e0*/  ISETP.NE.AND.EX P0, PT, R27, RZ, PT, P0 ;  /* 0x000000ff1b00720c */ /* 0x000fc60003f05300 */
[----:B------:R-:W0:Y:S01]  /*65f0*/  LDC R9, c[0x0][0x144] ;  /* 0x00005100ff097b82 */ /* 0x000e220000000800 */
[-C--:B-1----:R-:W-:Y:S01]  /*6600*/  SHF.R.U64 R10, R4, R6.reuse, R3 ;  /* 0x00000006040a7219 */ /* 0x082fe20000001203 */
[----:B---3--:R-:W-:Y:S01]  /*6610*/  IMAD.MOV R7, RZ, RZ, -R7 ;  /* 0x000000ffff077224 */ /* 0x008fe200078e0a07 */
[----:B------:R-:W-:Y:S01]  /*6620*/  SHF.R.U32.HI R3, RZ, R6, R3 ;  /* 0x00000006ff037219 */ /* 0x000fe20000011603 */
[----:B------:R-:W-:-:S04]  /*6630*/  FMUL R6, R0, UR4 ;  /* 0x0000000400067c20 */ /* 0x000fc80008400000 */
[----:B------:R-:W1:Y:S01]  /*6640*/  LDC R21, c[0x0][0x148] ;  /* 0x00005200ff157b82 */ /* 0x000e620000000800 */
[----:B------:R3:W0:Y:S01]  /*6650*/  F2I.U32.TRUNC.NTZ R14, R6 ;  /* 0x00000006000e7305 */ /* 0x000622000020f000 */
[-CC-:B--2---:R-:W-:Y:S02]  /*6660*/  SHF.R.U64 R13, R10, R8.reuse, R3.reuse ;  /* 0x000000080a0d7219 */ /* 0x184fe40000001203 */
[----:B------:R-:W-:-:S04]  /*6670*/  SHF.R.U32.HI R0, RZ, R8, R3 ;  /* 0x00000008ff007219 */ /* 0x000fc80000011603 */
[----:B-----5:R-:W2:Y:S01]  /*6680*/  LDC R24, c[0x0][0x648] ;  /* 0x00019200ff187b82 */ /* 0x020ea20000000800 */
[-CC-:B----4-:R-:W-:Y:S02]  /*6690*/  SHF.R.U64 R15, R13, R11.reuse, R0.reuse ;  /* 0x0000000b0d0f7219 */ /* 0x190fe40000001200 */
[----:B------:R-:W-:-:S03]  /*66a0*/  SHF.R.U32.HI R5, RZ, R11, R0 ;  /* 0x0000000bff057219 */ /* 0x000fc60000011600 */
[----:B------:R-:W-:Y:S02]  /*66b0*/  IMAD.MOV.U32 R4, RZ, RZ, R15 ;  /* 0x000000ffff047224 */ /* 0x000fe400078e000f */
[----:B------:R-:W4:Y:S01]  /*66c0*/  LDC R28, c[0x0][0x638] ;  /* 0x00018e00ff1c7b82 */ /* 0x000f220000000800 */
[----:B0-----:R-:W-:-:S07]  /*66d0*/  IMAD R25, R9, R7, R12 ;  /* 0x0000000709197224 */ /* 0x001fce00078e020c */
[----:B------:R-:W0:Y:S08]  /*66e0*/  LDC R29, c[0x0][0x610] ;  /* 0x00018400ff1d7b82 */ /* 0x000e300000000800 */
[----:B------:R-:W0:Y:S01]  /*66f0*/  LDC R30, c[0x0][0x600] ;  /* 0x00018000ff1e7b82 */ /* 0x000e220000000800 */
[----:B-123--:R-:W-:Y:S05]  /*6700*/  @!P0 BRA `(.L_x_163) ;  /* 0x0000000000288947 */ /* 0x00efea0003800000 */
[----:B------:R-:W1:Y:S02]  /*6710*/  LDC R0, c[0x0][0x64c] ;  /* 0x00019300ff007b82 */ /* 0x000e640000000800 */
[----:B-1----:R-:W-:-:S05]  /*6720*/  IADD3 R3, P0, R15, R0, RZ ;  /* 0x000000000f037210 */ /* 0x002fca0007f1e0ff */
        /* <DEDUP_REMOVED lines=8> */
.L_x_163:
[----:B------:R-:W-:Y:S01]  /*67b0*/  ISETP.NE.AND P0, PT, R2, 0x1, PT ;  /* 0x000000010200780c */ /* 0x000fe20003f05270 */
[----:B------:R-:W-:Y:S01]  /*67c0*/  IMAD.MOV R14, RZ, RZ, -R14 ;  /* 0x000000ffff0e7224 */ /* 0x000fe200078e0a0e */
[----:B------:R-:W-:Y:S02]  /*67d0*/  SHF.R.U64 R3, R4, R24, R5 ;  /* 0x0000001804037219 */ /* 0x000fe40000001205 */
[----:B------:R-:W-:Y:S02]  /*67e0*/  LOP3.LUT R0, R13, R98, RZ, 0xc0, !PT ;  /* 0x000000620d007212 */ /* 0x000fe400078ec0ff */
[----:B------:R-:W-:Y:S01]  /*67f0*/  LOP3.LUT R10, R10, R97, RZ, 0xc0, !PT ;  /* 0x000000610a0a7212 */ /* 0x000fe200078ec0ff */
[----:B------:R-:W-:Y:S02]  /*6800*/  IMAD.MOV R4, RZ, RZ, -R3 ;  /* 0x000000ffff047224 */ /* 0x000fe400078e0a03 */
[----:B------:R-:W-:Y:S02]  /*6810*/  IMAD R0, R93, R3, R0 ;  /* 0x000000035d007224 */ /* 0x000fe400078e0200 */
[----:B----4-:R-:W-:-:S02]  /*6820*/  IMAD R3, R4, R28, R15 ;  /* 0x0000001c04037224 */ /* 0x010fc400078e020f */
[----:B------:R-:W-:Y:S02]  /*6830*/  @P0 IMAD R25, R21, R14, R20 ;  /* 0x0000000e15190224 */ /* 0x000fe400078e0214 */
[----:B0-----:R-:W-:Y:S02]  /*6840*/  IMAD R5, R3, R30, R10 ;  /* 0x0000001e03057224 */ /* 0x001fe400078e020a */
[----:B------:R-:W-:Y:S02]  /*6850*/  IMAD R0, R0, R29, R25 ;  /* 0x0000001d00007224 */ /* 0x000fe400078e0219 */
[----:B------:R-:W-:-:S03]  /*6860*/  IMAD.MOV.U32 R4, RZ, RZ, 0x1 ;  /* 0x00000001ff047424 */ /* 0x000fc600078e00ff */
[----:B------:R-:W-:Y:S02]  /*6870*/  SEL R100, R5, R0, !P0 ;  /* 0x0000000005647207 */ /* 0x000fe40004000000 */
[----:B------:R-:W-:Y:S02]  /*6880*/  PRMT R3, R4, 0x7610, R3 ;  /* 0x0000761004037816 */ /* 0x000fe40000000003 */
[----:B------:R-:W-:-:S07]  /*6890*/  SEL R0, R0, R5, !P0 ;  /* 0x0000000500007207 */ /* 0x000fce0004000000 */
.L_x_161:
[----:B------:R-:W-:Y:S01]  /*68a0*/  UIMAD.WIDE.U32 UR4, UR41, 0x24924925, URZ ;  /* 0x24924925290478a5 */ /* 0x000fe2000f8e003f */
[----:B------:R-:W-:Y:S01]  /*68b0*/  LOP3.LUT P0, RZ, R3, 0xff, RZ, 0xc0, !PT ;  /* 0x000000ff03ff7812 */ /* 0x000fe2000780c0ff */
[----:B------:R-:W-:Y:S02]  /*68c0*/  IMAD.MOV.U32 R103, RZ, RZ, R0 ;  /* 0x000000ffff677224 */ /* 0x000fe400078e0000 */
[----:B------:R-:W-:-:S04]  /*68d0*/  UIADD3 UR4, UR41, -UR5, URZ ;  /* 0x8000000529047290 */ /* 0x000fc8000fffe03f */
[----:B------:R-:W-:-:S04]  /*68e0*/  ULEA.HI UR4, UR4, UR5, URZ, 0x1f ;  /* 0x0000000504047291 */ /* 0x000fc8000f8ff83f */
[----:B------:R-:W-:-:S04]  /*68f0*/  USHF.R.U32.HI UR4, URZ, 0x2, UR4 ;  /* 0x000000023f047899 */ /* 0x000fc80008011604 */
[----:B------:R-:W-:Y:S01]  /*6900*/  UIMAD UR41, UR4, -0x7, UR41 ;  /* 0xfffffff9042978a4 */ /* 0x000fe2000f8e0229 */
[----:B------:R-:W-:Y:S11]  /*6910*/  @P0 BRA `(.L_x_164) ;  /* 0xffffffa800f00947 */ /* 0x000ff6000383ffff */
[----:B------:R-:W-:Y:S05]  /*6920*/  EXIT ;  /* 0x000000000000794d */ /* 0x000fea0003800000 */
.L_x_7:
        /* <DEDUP_REMOVED lines=26> */
.L_x_166:
[----:B------:R-:W0:Y:S01]  /*6ad0*/  LDC.64 R28, c[0x0][0x640] ;  /* 0x00019000ff1c7b82 */ /* 0x000e220000000a00 */
[-CC-:B------:R-:W-:Y:S01]  /*6ae0*/  SHF.R.U64 R21, R14, R8.reuse, R15.reuse ;  /* 0x000000080e157219 */ /* 0x180fe2000000120f */
[----:B------:R-:W-:Y:S01]  /*6af0*/  IMAD.MOV.U32 R31, RZ, RZ, 0x1 ;  /* 0x00000001ff1f7424 */ /* 0x000fe200078e00ff */
[----:B------:R-:W-:Y:S02]  /*6b00*/  SHF.R.U32.HI R7, RZ, R8, R15 ;  /* 0x00000008ff077219 */ /* 0x000fe4000001160f */
[----:B------:R-:W-:-:S03]  /*6b10*/  IADD3 R13, P0, RZ, -R21, RZ ;  /* 0x80000015ff0d7210 */ /* 0x000fc60007f1e0ff */
[----:B------:R-:W1:Y:S02]  /*6b20*/  LDC R12, c[0x0][0x618] ;  /* 0x00018600ff0c7b82 */ /* 0x000e640000000800 */
[----:B------:R-:W-:Y:S02]  /*6b30*/  IMAD.X R7, RZ, RZ, ~R7, P0 ;  /* 0x000000ffff077224 */ /* 0x000fe400000e0e07 */
[----:B------:R-:W-:-:S04]  /*6b40*/  IMAD.WIDE.U32 R10, R13, R24, R16 ;  /* 0x000000180d0a7225 */ /* 0x000fc800078e0010 */
[----:B------:R-:W2:Y:S01]  /*6b50*/  LDC R14, c[0x0][0x608] ;  /* 0x00018200ff0e7b82 */ /* 0x000ea20000000800 */
[----:B------:R-:W-:-:S04]  /*6b60*/  IMAD R8, R7, R24, RZ ;  /* 0x0000001807087224 */ /* 0x000fc800078e02ff */
[----:B------:R-:W-:-:S03]  /*6b70*/  IMAD R7, R13, R25, R8 ;  /* 0x000000190d077224 */ /* 0x000fc600078e0208 */
[----:B------:R-:W3:Y:S01]  /*6b80*/  LDC R26, c[0x0][0x658] ;  /* 0x00019600ff1a7b82 */ /* 0x000ee20000000800 */
[----:B------:R-:W-:Y:S01]  /*6b90*/  IMAD.IADD R7, R11, 0x1, R7 ;  /* 0x000000010b077824 */ /* 0x000fe200078e0207 */
[----:B0-----:R-:W-:Y:S01]  /*6ba0*/  ISETP.NE.U32.AND P0, PT, R28, RZ, PT ;  /* 0x000000ff1c00720c */ /* 0x001fe20003f05070 */
[----:B------:R-:W-:-:S03]  /*6bb0*/  IMAD.MOV.U32 R11, RZ, RZ, -0x1 ;  /* 0xffffffffff0b7424 */ /* 0x000fc600078e00ff */
        /* <DEDUP_REMOVED lines=8> */
[-C--:B---3--:R-:W-:Y:S02]  /*6c40*/  SHF.L.U32 R10, R11, R26.reuse, RZ ;  /* 0x0000001a0b0a7219 */ /* 0x088fe400000006ff */
[--C-:B------:R-:W-:Y:S02]  /*6c50*/  SHF.R.U64 R24, R22, R26, R7.reuse ;  /* 0x0000001a16187219 */ /* 0x100fe40000001207 */
[----:B------:R-:W-:Y:S02]  /*6c60*/  LOP3.LUT R33, RZ, R10, RZ, 0x33, !PT ;  /* 0x0000000aff217212 */ /* 0x000fe400078e33ff */
[----:B------:R-:W-:Y:S01]  /*6c70*/  SHF.R.U32.HI R11, RZ, R26, R7 ;  /* 0x0000001aff0b7219 */ /* 0x000fe20000011607 */
[----:B------:R-:W3:Y:S01]  /*6c80*/  LDC R30, c[0x0][0x610] ;  /* 0x00018400ff1e7b82 */ /* 0x000ee20000000800 */
[----:B------:R-:W-:Y:S01]  /*6c90*/  IMAD.MOV.U32 R10, RZ, RZ, R24 ;  /* 0x000000ffff0a7224 */ /* 0x000fe200078e0018 */
[----:B------:R-:W-:Y:S06]  /*6ca0*/  @!P0 BRA `(.L_x_167) ;  /* 0x0000000000288947 */ /* 0x000fec0003800000 */
        /* <DEDUP_REMOVED lines=10> */
.L_x_167:
[----:B------:R-:W-:Y:S02]  /*6d50*/  ISETP.NE.AND P0, PT, R2, 0x1, PT ;  /* 0x000000010200780c */ /* 0x000fe40003f05270 */
[----:B-1----:R-:W-:Y:S01]  /*6d60*/  SHF.R.U64 R8, R10, R8, R11 ;  /* 0x000000080a087219 */ /* 0x002fe2000000120b */
[----:B0-----:R-:W-:Y:S01]  /*6d70*/  VIADD R11, R25, 0xffffffff ;  /* 0xffffffff190b7836 */ /* 0x001fe20000000000 */
[----:B------:R-:W-:Y:S02]  /*6d80*/  SHF.L.U32 R31, R31, R26, RZ ;  /* 0x0000001a1f1f7219 */ /* 0x000fe400000006ff */
[----:B------:R-:W-:Y:S01]  /*6d90*/  LOP3.LUT R5, R22, R33, RZ, 0xc0, !PT ;  /* 0x0000002116057212 */ /* 0x000fe200078ec0ff */
[----:B------:R-:W-:-:S04]  /*6da0*/  IMAD.MOV R7, RZ, RZ, -R8 ;  /* 0x000000ffff077224 */ /* 0x000fc800078e0a08 */
[----:B------:R-:W-:Y:S02]  /*6db0*/  IMAD R5, R31, R8, R5 ;  /* 0x000000081f057224 */ /* 0x000fe400078e0205 */
[----:B------:R-:W-:Y:S01]  /*6dc0*/  @P0 IMAD R6, R9, R23, R4 ;  /* 0x0000001709060224 */ /* 0x000fe200078e0204 */
[----:B------:R-:W-:Y:S01]  /*6dd0*/  LOP3.LUT R9, R20, R11, RZ, 0xc0, !PT ;  /* 0x0000000b14097212 */ /* 0x000fe200078ec0ff */
[----:B--2---:R-:W-:Y:S02]  /*6de0*/  IMAD R4, R7, R27, R24 ;  /* 0x0000001b07047224 */ /* 0x004fe400078e0218 */
[----:B---3--:R-:W-:Y:S02]  /*6df0*/  IMAD R6, R5, R30, R6 ;  /* 0x0000001e05067224 */ /* 0x008fe400078e0206 */
[----:B------:R-:W-:Y:S02]  /*6e00*/  IMAD R5, R4, R25, R9 ;  /* 0x0000001904057224 */ /* 0x000fe400078e0209 */
[----:B------:R-:W-:-:S02]  /*6e10*/  IMAD.MOV.U32 R8, RZ, RZ, 0x1 ;  /* 0x00000001ff087424 */ /* 0x000fc400078e00ff */
[----:B------:R-:W-:Y:S01]  /*6e20*/  IMAD.MOV.U32 R7, RZ, RZ, R21 ;  /* 0x000000ffff077224 */ /* 0x000fe200078e0015 */
[----:B------:R-:W-:Y:S02]  /*6e30*/  SEL R19, R5, R6, !P0 ;  /* 0x0000000605137207 */ /* 0x000fe40004000000 */
[----:B------:R-:W-:-:S07]  /*6e40*/  SEL R12, R6, R5, !P0 ;  /* 0x00000005060c7207 */ /* 0x000fce0004000000 */
.L_x_165:
[----:B------:R-:W-:-:S08]  /*6e50*/  NOP ;  /* 0x0000000000007918 */ /* 0x000fd00000000000 */
[----:B------:R-:W0:-:S00]  /*6e60*/  USETMAXREG.DEALLOC.CTAPOOL 0x28 ;  /* 0x00000028000079c8 */ /* 0x000e0000080e0500 */
[----:B0-----:R-:W-:-:S13]  /*6e70*/  ISETP.NE.AND P0, PT, R3, RZ, PT ;  /* 0x000000ff0300720c */ /* 0x001fda0003f05270 */
[----:B------:R-:W-:Y:S05]  /*6e80*/  @P0 EXIT ;  /* 0x000000000000094d */ /* 0x000fea0003800000 */
[----:B------:R-:W-:Y:S01]  /*6e90*/  LOP3.LUT P0, RZ, R8, 0xff, RZ, 0xc0, !PT ;  /* 0x000000ff08ff7812 */ /* 0x000fe2000780c0ff */
[----:B------:R-:W-:Y:S02]  /*6ea0*/  IMAD.MOV.U32 R3, RZ, RZ, 0x1 ;  /* 0x00000001ff037424 */ /* 0x000fe400078e00ff */
[----:B------:R-:W-:-:S10]  /*6eb0*/  IMAD.MOV.U32 R13, RZ, RZ, RZ ;  /* 0x000000ffff0d7224 */ /* 0x000fd400078e00ff */
[----:B------:R-:W-:Y:S05]  /*6ec0*/  @!P0 BRA `(.L_x_168) ;  /* 0x0000000c00908947 */ /* 0x000fea0003800000 */
[----:B------:R-:W0:Y:S01]  /*6ed0*/  LDC R3, c[0x0][0x28c] ;  /* 0x0000a300ff037b82 */ /* 0x000e220000000800 */
[----:B------:R-:W-:Y:S01]  /*6ee0*/  UMOV UR7, 0x1 ;  /* 0x0000000100077882 */ /* 0x000fe20000000000 */
[----:B------:R-:W-:Y:S01]  /*6ef0*/  ULDC UR14, c[0x0][0x658] ;  /* 0x00019600000e7ab9 */ /* 0x000fe20000000800 */
[----:B------:R-:W-:Y:S01]  /*6f00*/  UMOV UR6, 0xffffffff ;  /* 0xffffffff00067882 */ /* 0x000fe20000000000 */
[----:B------:R-:W-:Y:S01]  /*6f10*/  BSSY B0, `(.L_x_168) ;  /* 0x00000df000007945 */ /* 0x000fe20003800000 */
[----:B------:R-:W-:Y:S01]  /*6f20*/  USHF.L.U32 UR6, UR6, UR14, URZ ;  /* 0x0000000e06067299 */ /* 0x000fe2000800063f */
[----:B------:R-:W-:Y:S01]  /*6f30*/  IMAD.MOV.U32 R11, RZ, RZ, 0x1 ;  /* 0x00000001ff0b7424 */ /* 0x000fe200078e00ff */
[----:B------:R-:W-:Y:S01]  /*6f40*/  LOP3.LUT R10, R18, 0x2, RZ, 0xfc, !PT ;  /* 0x00000002120a7812 */ /* 0x000fe200078efcff */
[----:B------:R-:W1:Y:S01]  /*6f50*/  S2UR UR5, SR_CgaCtaId ;  /* 0x00000000000579c3 */ /* 0x000e620000008800 */
[----:B------:R-:W-:Y:S01]  /*6f60*/  IMAD.MOV.U32 R13, RZ, RZ, RZ ;  /* 0x000000ffff0d7224 */ /* 0x000fe200078e00ff */
[----:B------:R-:W-:Y:S01]  /*6f70*/  ULDC UR13, c[0x0][0x600] ;  /* 0x00018000000d7ab9 */ /* 0x000fe20000000800 */
[----:B------:R-:W-:Y:S01]  /*6f80*/  UMOV UR23, 0x5 ;  /* 0x0000000500177882 */ /* 0x000fe20000000000 */
[----:B------:R-:W-:-:S02]  /*6f90*/  UIADD3 UR13, UR13, -0x1, URZ ;  /* 0xffffffff0d0d7890 */ /* 0x000fc4000fffe03f */
[----:B------:R-:W-:Y:S02]  /*6fa0*/  USHF.L.U32 UR14, UR7, UR14, URZ ;  /* 0x0000000e070e7299 */ /* 0x000fe4000800063f */
[----:B------:R-:W-:Y:S01]  /*6fb0*/  ULOP3.LUT UR21, URZ, UR6, URZ, 0x33, !UPT ;  /* 0x000000063f157292 */ /* 0x000fe2000f8e333f */
[----:B------:R-:W-:Y:S01]  /*6fc0*/  ULDC.64 UR30, c[0x0][0x198] ;  /* 0x00006600001e7ab9 */ /* 0x000fe20000000a00 */
[----:B0-----:R-:W-:-:S05]  /*6fd0*/  VIADD R3, R3, 0x3f ;  /* 0x0000003f03037836 */ /* 0x001fca0000000000 */
[----:B------:R-:W-:Y:S01]  /*6fe0*/  SHF.R.S32.HI R4, RZ, 0x1f, R3 ;  /* 0x0000001fff047819 */ /* 0x000fe20000011403 */
[----:B-1----:R-:W-:-:S03]  /*6ff0*/  ULOP3.LUT UR4, UR5, 0x1, URZ, 0xc0, !UPT ;  /* 0x0000000105047892 */ /* 0x002fc6000f8ec03f */
[----:B------:R-:W-:Y:S01]  /*7000*/  LEA.HI R4, R4, R3, RZ, 0x6 ;  /* 0x0000000304047211 */ /* 0x000fe200078f30ff */
[----:B------:R-:W-:Y:S01]  /*7010*/  USHF.R.U32.HI UR34, URZ, 0x1, UR5 ;  /* 0x000000013f227899 */ /* 0x000fe20008011605 */
[----:B------:R-:W-:Y:S01]  /*7020*/  IMAD.MOV.U32 R3, RZ, RZ, 0x1 ;  /* 0x00000001ff037424 */ /* 0x000fe200078e00ff */
[----:B------:R-:W-:Y:S01]  /*7030*/  USHF.L.U32 UR15, UR5, 0x5, URZ ;  /* 0x00000005050f7899 */ /* 0x000fe2000800063f */
[----:B------:R-:W-:Y:S01]  /*7040*/  SHF.R.S32.HI R8, RZ, 0x6, R4 ;  /* 0x00000006ff087819 */ /* 0x000fe20000011404 */
[----:B------:R-:W-:Y:S02]  /*7050*/  USHF.L.U32 UR35, UR5, 0xb, URZ ;  /* 0x0000000b05237899 */ /* 0x000fe4000800063f */
[----:B------:R-:W-:Y:S02]  /*7060*/  ULOP3.LUT UR5, UR5, 0xfffffffe, URZ, 0xc0, !UPT ;  /* 0xfffffffe05057892 */ /* 0x000fe4000f8ec03f */
[----:B------:R-:W-:Y:S01]  /*7070*/  UISETP.GT.U32.AND UP0, UPT, UR4, 0xffff, UPT ;  /* 0x0000ffff0400788c */ /* 0x000fe2000bf04070 */
[----:B------:R-:W-:Y:S01]  /*7080*/  VIADD R9, R8, 0x1 ;  /* 0x0000000108097836 */ /* 0x000fe20000000000 */
[----:B------:R-:W-:-:S02]  /*7090*/  USHF.L.U32 UR22, UR7, UR5, URZ ;  /* 0x0000000507167299 */ /* 0x000fc4000800063f */
[----:B------:R-:W-:Y:S02]  /*70a0*/  ULOP3.LUT UR5, UR5, 0x1, URZ, 0xfc, !UPT ;  /* 0x0000000105057892 */ /* 0x000fe4000f8efc3f */
[----:B------:R-:W-:Y:S02]  /*70b0*/  USEL UR4, UR4, 0xffff, !UP0 ;  /* 0x0000ffff04047887 */ /* 0x000fe4000c000000 */
[----:B------:R-:W-:Y:S02]  /*70c0*/  USHF.L.U32 UR5, UR7, UR5, URZ ;  /* 0x0000000507057299 */ /* 0x000fe4000800063f */
[----:B------:R-:W-:Y:S02]  /*70d0*/  ULOP3.LUT UR4, UR4, 0xffff, URZ, 0xc0, !UPT ;  /* 0x0000ffff04047892 */ /* 0x000fe4000f8ec03f */
[----:B------:R-:W-:Y:S02]  /*70e0*/  ULOP3.LUT UR15, UR15, 0x20, URZ, 0xc0, !UPT ;  /* 0x000000200f0f7892 */ /* 0x000fe4000f8ec03f */
[----:B------:R-:W-:-:S02]  /*70f0*/  ULOP3.LUT UR22, UR22, UR5, URZ, 0xfc, !UPT ;  /* 0x0000000516167292 */ /* 0x000fc4000f8efc3f */
[----:B------:R-:W-:-:S12]  /*7100*/  USHF.L.U32 UR23, UR23, UR4, URZ ;  /* 0x0000000417177299 */ /* 0x000fd8000800063f */
.L_x_179:
[----:B------:R-:W-:-:S03]  /*7110*/  UMOV UR4, 0xffffffff ;  /* 0xffffffff00047882 */ /* 0x000fc60000000000 */
[----:B------:R-:W-:Y:S05]  /*7120*/  BRA.DIV UR4, `(.L_x_169) ;  /* 0x00000012044c7947 */ /* 0x000fea000b800000 */
[----:B------:R-:W-:-:S13]  /*7130*/  ELECT P6, URZ, PT ;  /* 0x00000000003f782f */ /* 0x000fda00038c0000 */
.L_x_193:
[----:B------:R-:W-:Y:S04]  /*7140*/  BSSY B1, `(.L_x_170) ;  /* 0x0000047000017945 */ /* 0x000fe80003800000 */
[----:B------:R-:W-:Y:S05]  /*7150*/  @!P6 BRA `(.L_x_171) ;  /* 0x000000040014e947 */ /* 0x000fea0003800000 */
[----:B------:R-:W0:Y:S02]  /*7160*/  LDC R4, c[0x0][0x28c] ;  /* 0x0000a300ff047b82 */ /* 0x000e240000000800 */
[----:B0-----:R-:W-:-:S13]  /*7170*/  ISETP.GE.AND P0, PT, R4, 0x1, PT ;  /* 0x000000010400780c */ /* 0x001fda0003f06270 */
[----:B------:R-:W-:Y:S05]  /*7180*/  @!P0 BRA `(.L_x_171) ;  /* 0x0000000400088947 */ /* 0x000fea0003800000 */
[----:B------:R-:W-:Y:S01]  /*7190*/  LEA R12, R12, UR34, 0x1 ;  /* 0x000000220c0c7c11 */ /* 0x000fe2000f8e08ff */
[----:B------:R-:W-:Y:S02]  /*71a0*/  IMAD.SHL.U32 R19, R19, 0x80, RZ ;  /* 0x0000008013137824 */ /* 0x000fe400078e00ff */
[----:B------:R-:W-:Y:S02]  /*71b0*/  IMAD.MOV.U32 R20, RZ, RZ, RZ ;  /* 0x000000ffff147224 */ /* 0x000fe400078e00ff */
[----:B------:R-:W-:Y:S02]  /*71c0*/  IMAD.U32 R22, RZ, RZ, UR15 ;  /* 0x0000000fff167e24 */ /* 0x000fe4000f8e00ff */
[----:B------:R-:W-:Y:S02]  /*71d0*/  IMAD.MOV.U32 R4, RZ, RZ, R9 ;  /* 0x000000ffff047224 */ /* 0x000fe400078e0009 */
[----:B------:R-:W-:Y:S02]  /*71e0*/  IMAD.MOV.U32 R5, RZ, RZ, R3 ;  /* 0x000000ffff057224 */ /* 0x000fe400078e0003 */
[----:B------:R-:W-:-:S02]  /*71f0*/  IMAD.MOV.U32 R6, RZ, RZ, R13 ;  /* 0x000000ffff067224 */ /* 0x000fc400078e000d */
[----:B------:R-:W-:Y:S02]  /*7200*/  IMAD.SHL.U32 R15, R12, 0x40, RZ ;  /* 0x000000400c0f7824 */ /* 0x000fe400078e00ff */
[----:B------:R-:W-:-:S07]  /*7210*/  VIADD R24, R19, 0x40 ;  /* 0x0000004013187836 */ /* 0x000fce0000000000 */
.L_x_174:
[----:B------:R-:W0:Y:S01]  /*7220*/  S2R R21, SR_CgaCtaId ;  /* 0x0000000000157919 */ /* 0x000e220000008800 */
[----:B------:R-:W-:Y:S02]  /*7230*/  MOV R12, 0x400 ;  /* 0x00000400000c7802 */ /* 0x000fe40000000f00 */
[----:B------:R-:W-:-:S13]  /*7240*/  ISETP.NE.AND P1, PT, R0, RZ, PT ;  /* 0x000000ff0000720c */ /* 0x000fda0003f25270 */
[----:B------:R-:W1:Y:S01]  /*7250*/  @!P1 LDC R14, c[0x0][0x500] ;  /* 0x00014000ff0e9b82 */ /* 0x000e620000000800 */
[----:B0-----:R-:W-:Y:S02]  /*7260*/  LEA R23, R21, R12, 0x18 ;  /* 0x0000000c15177211 */ /* 0x001fe400078ec0ff */
[----:B------:R-:W-:-:S03]  /*7270*/  SHF.L.U32 R12, R5, 0x1f, RZ ;  /* 0x0000001f050c7819 */ /* 0x000fc600000006ff */
[----:B------:R-:W-:-:S04]  /*7280*/  IMAD R21, R6, 0x8, R23 ;  /* 0x0000000806157824 */ /* 0x000fc800078e0217 */
[----:B------:R-:W0:Y:S02]  /*7290*/  SYNCS.PHASECHK.TRANS64.TRYWAIT P0, [R21+URZ+0x38], R12 ;  /* 0x0000380c150075a7 */ /* 0x000e24000800017f */
[----:B01----:R-:W-:Y:S05]  /*72a0*/  @!P0 BRA `(.L_x_172) ;  /* 0x00000010000c8947 */ /* 0x003fea0003800000 */
.L_x_194:
[----:B0-----:R-:W-:Y:S01]  /*72b0*/  PRMT R12, R10, 0x9910, RZ ;  /* 0x000099100a0c7816 */ /* 0x001fe200000000ff */
[----:B------:R0:W-:Y:S03]  /*72c0*/  @!P1 SYNCS.ARRIVE.TRANS64 RZ, [R21+URZ], R14 ;  /* 0x0000000e15ff99a7 */ /* 0x0001e6000800003f */
[----:B------:R-:W-:-:S13]  /*72d0*/  ISETP.NE.AND P0, PT, R12, 0x2, PT ;  /* 0x000000020c00780c */ /* 0x000fda0003f05270 */
[----:B0-----:R-:W-:Y:S05]  /*72e0*/  @P0 BRA `(.L_x_173) ;  /* 0x0000000000040947 */ /* 0x001fea0003800000 */
[----:B------:R-:W-:Y:S01]  /*72f0*/  BPT.TRAP 0x1 ;  /* 0x000000040000795c */ /* 0x000fe20000300000 */
.L_x_173:
[----:B------:R-:W-:Y:S01]  /*7300*/  R2UR UR8, R6 ;  /* 0x00000000060872ca */ /* 0x000fe200000e0000 */
[----:B------:R-:W-:Y:S01]  /*7310*/  VIADD R4, R4, 0xffffffff ;  /* 0xffffffff04047836 */ /* 0x000fe20000000000 */
[----:B------:R-:W-:Y:S01]  /*7320*/  R2UR UR10, R23 ;  /* 0x00000000170a72ca */ /* 0x000fe200000e0000 */
[----:B------:R-:W-:Y:S01]  /*7330*/  UIADD3 UR6, UP0, UR30, 0xf0, URZ ;  /* 0x000000f01e067890 */ /* 0x000fe2000ff1e03f */
[----:B------:R-:W-:Y:S01]  /*7340*/  R2UR UR25, R21 ;  /* 0x00000000151972ca */ /* 0x000fe200000e0000 */
[----:B------:R-:W-:Y:S01]  /*7350*/  UIADD3 UR32, UP1, UR30, 0x1f0, URZ ;  /* 0x000001f01e207890 */ /* 0x000fe2000ff3e03f */
[----:B------:R-:W-:Y:S01]  /*7360*/  R2UR UR28, R7 ;  /* 0x00000000071c72ca */ /* 0x000fe200000e0000 */
[----:B------:R-:W-:Y:S01]  /*7370*/  UIADD3.X UR7, URZ, UR31, URZ, UP0, !UPT ;  /* 0x0000001f3f077290 */ /* 0x000fe200087fe43f */
[----:B------:R-:W-:Y:S01]  /*7380*/  R2UR UR26, R20 ;  /* 0x00000000141a72ca */ /* 0x000fe200000e0000 */
[----:B------:R-:W-:Y:S01]  /*7390*/  UPRMT UR29, URZ, 0x5410, UR23 ;  /* 0x000054103f1d7896 */ /* 0x000fe20008000017 */
[----:B------:R-:W-:Y:S01]  /*73a0*/  R2UR UR19, R22 ;  /* 0x00000000161372ca */ /* 0x000fe200000e0000 */
[----:B------:R-:W-:Y:S01]  /*73b0*/  UIADD3.X UR33, URZ, UR31, URZ, UP1, !UPT ;  /* 0x0000001f3f217290 */ /* 0x000fe20008ffe43f */
[----:B------:R-:W-:Y:S01]  /*73c0*/  R2UR UR27, R15 ;  /* 0x000000000f1b72ca */ /* 0x000fe200000e0000 */
[----:B------:R-:W-:Y:S01]  /*73d0*/  USHF.L.U32 UR8, UR8, 0xd, URZ ;  /* 0x0000000d08087899 */ /* 0x000fe2000800063f */
[----:B------:R-:W-:Y:S01]  /*73e0*/  R2UR UR18, R19 ;  /* 0x00000000131272ca */ /* 0x000fe200000e0000 */
[----:B------:R-:W-:Y:S01]  /*73f0*/  UPRMT UR38, URZ, 0x5410, UR22 ;  /* 0x000054103f267896 */ /* 0x000fe20008000016 */
[----:B------:R-:W-:Y:S01]  /*7400*/  ISETP.GT.AND P1, PT, R4, 0x1, PT ;  /* 0x000000010400780c */ /* 0x000fe20003f24270 */
[----:B------:R-:W-:Y:S01]  /*7410*/  ULEA UR9, UR34, UR8, 0xc ;  /* 0x0000000822097291 */ /* 0x000fe2000f8e603f */
[----:B------:R-:W-:Y:S01]  /*7420*/  VIADD R6, R6, 0x1 ;  /* 0x0000000106067836 */ /* 0x000fe20000000000 */
[----:B------:R-:W-:Y:S01]  /*7430*/  ULOP3.LUT UR8, UR8, 0x800, UR35, 0xf8, !UPT ;  /* 0x0000080008087892 */ /* 0x000fe2000f8ef823 */
[----:B------:R-:W-:Y:S01]  /*7440*/  VIADD R22, R22, 0x40 ;  /* 0x0000004016167836 */ /* 0x000fe20000000000 */
[----:B------:R-:W-:Y:S01]  /*7450*/  ULEA UR9, UR9, UR10, 0x1 ;  /* 0x0000000a09097291 */ /* 0x000fe2000f8e083f */
[----:B------:R-:W-:Y:S01]  /*7460*/  VIADD R20, R20, 0x40 ;  /* 0x0000004014147836 */ /* 0x000fe20000000000 */
[----:B------:R-:W-:Y:S01]  /*7470*/  ULEA UR8, UR8, UR10, 0x1 ;  /* 0x0000000a08087291 */ /* 0x000fe2000f8e083f */
[----:B------:R-:W-:Y:S01]  /*7480*/  R2UR UR10, R24 ;  /* 0x00000000180a72ca */ /* 0x000fe200000e0000 */
[----:B------:R-:W-:Y:S01]  /*7490*/  UIADD3 UR24, UR9, 0x180, URZ ;  /* 0x0000018009187890 */ /* 0x000fe2000fffe03f */
[----:B------:R-:W-:Y:S01]  /*74a0*/  ISETP.NE.AND P0, PT, R6, 0x7, PT ;  /* 0x000000070600780c */ /* 0x000fe20003f05270 */
[----:B------:R-:W-:-:S02]  /*74b0*/  UIADD3 UR16, UR8, 0x1c180, URZ ;  /* 0x0001c18008107890 */ /* 0x000fc4000fffe03f */
[----:B------:R-:W-:Y:S01]  /*74c0*/  UIADD3 UR8, UR8, 0x1e180, URZ ;  /* 0x0001e18008087890 */ /* 0x000fe2000fffe03f */
[----:B------:R-:W-:Y:S01]  /*74d0*/  SEL R12, RZ, 0x1, P0 ;  /* 0x00000001ff0c7807 */ /* 0x000fe20000000000 */
[----:B------:R-:W-:Y:S01]  /*74e0*/  UMOV UR4, 0x0 ;  /* 0x0000000000047882 */ /* 0x000fe20000000000 */
[----:B------:R-:W-:Y:S01]  /*74f0*/  UMOV UR5, 0x10000000 ;  /* 0x1000000000057882 */ /* 0x000fe20000000000 */
[----:B------:R-:W-:Y:S01]  /*7500*/  UMOV UR17, UR25 ;  /* 0x0000001900117c82 */ /* 0x000fe20008000000 */
[----:B------:R-:W-:Y:S01]  /*7510*/  UMOV UR20, UR28 ;  /* 0x0000001c00147c82 */ /* 0x000fe20008000000 */
[----:B------:R-:W-:Y:S01]  /*7520*/  UMOV UR9, UR25 ;  /* 0x0000001900097c82 */ /* 0x000fe20008000000 */
[----:B------:R-:W-:Y:S01]  /*7530*/  UMOV UR11, UR19 ;  /* 0x00000013000b7c82 */ /* 0x000fe20008000000 */
[----:B------:R0:W-:Y:S01]  /*7540*/  UTMALDG.3D.MULTICAST [UR24], [UR6], UR29, desc[UR4] ;  /* 0x00000418060073b4 */ /* 0x0001e2000801181d */
[----:B------:R-:W-:Y:S01]  /*7550*/  UMOV UR12, UR28 ;  /* 0x0000001c000c7c82 */ /* 0x000fe20008000000 */
[----:B------:R-:W-:-:S02]  /*7560*/  LOP3.LUT R5, R5, R12, RZ, 0x3c, !PT ;  /* 0x0000000c05057212 */ /* 0x000fc400078e3cff */
[----:B------:R-:W-:Y:S01]  /*7570*/  SEL R6, R6, RZ, P0 ;  /* 0x000000ff06067207 */ /* 0x000fe20000000000 */
[----:B------:R0:W-:Y:S01]  /*7580*/  UTMALDG.3D.MULTICAST [UR16], [UR32], UR38, desc[UR4] ;  /* 0x00000410200073b4 */ /* 0x0001e20008011826 */
[----:B------:R0:W-:Y:S02]  /*7590*/  UTMALDG.3D.MULTICAST [UR8], [UR32], UR38, desc[UR4] ;  /* 0x00000408200073b4 */ /* 0x0001e40008011826 */
[----:B0-----:R-:W-:Y:S05]  /*75a0*/  @P1 BRA `(.L_x_174) ;  /* 0xfffffffc001c1947 */ /* 0x001fea000383ffff */
.L_x_171:
[----:B------:R-:W-:Y:S05]  /*75b0*/  BSYNC B1 ;  /* 0x0000000000017941 */ /* 0x000fea0003800000 */
.L_x_170:
[----:B------:R-:W-:Y:S01]  /*75c0*/  LOP3.LUT P1, RZ, R11, 0xff, RZ, 0xc0, !PT ;  /* 0x000000ff0bff7812 */ /* 0x000fe2000782c0ff */
[C---:B------:R-:W-:Y:S01]  /*75d0*/  IMAD.IADD R13, R8.reuse, 0x1, R13 ;  /* 0x00000001080d7824 */ /* 0x040fe200078e020d */
[----:B------:R-:W-:Y:S01]  /*75e0*/  ULDC.64 UR4, c[0x0][0x650] ;  /* 0x0001940000047ab9 */ /* 0x000fe20000000a00 */
[C---:B------:R-:W-:Y:S01]  /*75f0*/  ISETP.GE.U32.AND P2, PT, R8.reuse, 0x7, PT ;  /* 0x000000070800780c */ /* 0x040fe20003f46070 */
[----:B------:R-:W-:Y:S01]  /*7600*/  BSSY B1, `(.L_x_175) ;  /* 0x000006d000017945 */ /* 0x000fe20003800000 */
[C---:B------:R-:W-:Y:S01]  /*7610*/  IMAD.WIDE.U32 R4, R13.reuse, 0x24924925, RZ ;  /* 0x249249250d047825 */ /* 0x040fe200078e00ff */
[----:B------:R-:W-:Y:S02]  /*7620*/  ISETP.GT.U32.AND P0, PT, R13, 0x6, PT ;  /* 0x000000060d00780c */ /* 0x000fe40003f04070 */
[----:B------:R-:W-:Y:S01]  /*7630*/  PRMT R11, RZ, 0x7610, R11 ;  /* 0x00007610ff0b7816 */ /* 0x000fe2000000000b */
[----:B------:R-:W-:Y:S01]  /*7640*/  IMAD.MOV.U32 R12, RZ, RZ, -0x1 ;  /* 0xffffffffff0c7424 */ /* 0x000fe200078e00ff */
[----:B------:R-:W-:Y:S01]  /*7650*/  ISETP.LT.U32.AND P0, PT, R8, 0x7, P0 ;  /* 0x000000070800780c */ /* 0x000fe20000701070 */
[----:B------:R-:W-:-:S02]  /*7660*/  IMAD.MOV.U32 R19, RZ, RZ, -0x1 ;  /* 0xffffffffff137424 */ /* 0x000fc400078e00ff */
[----:B------:R-:W0:Y:S01]  /*7670*/  @P1 S2R R7, SR_CgaCtaId ;  /* 0x0000000000071919 */ /* 0x000e220000008800 */
[----:B------:R-:W-:Y:S02]  /*7680*/  SEL R4, RZ, 0x1, !P0 ;  /* 0x00000001ff047807 */ /* 0x000fe40004000000 */
[----:B------:R-:W-:Y:S02]  /*7690*/  IADD3 R16, P0, R16, UR36, RZ ;  /* 0x0000002410107c10 */ /* 0x000fe4000ff1e0ff */
[----:B------:R-:W-:Y:S02]  /*76a0*/  @P1 MOV R6, 0x400 ;  /* 0x0000040000061802 */ /* 0x000fe40000000f00 */
[----:B------:R-:W-:Y:S02]  /*76b0*/  IADD3.X R17, R17, UR42, RZ, P0, !PT ;  /* 0x0000002a11117c10 */ /* 0x000fe400087fe4ff */
[----:B------:R-:W-:Y:S02]  /*76c0*/  ISETP.GE.U32.AND P0, PT, R16, UR4, PT ;  /* 0x0000000410007c0c */ /* 0x000fe4000bf06070 */
[----:B------:R-:W-:-:S02]  /*76d0*/  LOP3.LUT R3, R3, R4, RZ, 0x3c, !PT ;  /* 0x0000000403037212 */ /* 0x000fc400078e3cff */
[----:B------:R-:W-:Y:S02]  /*76e0*/  ISETP.GE.U32.AND.EX P0, PT, R17, UR5, PT, P0 ;  /* 0x0000000511007c0c */ /* 0x000fe4000bf06100 */
[----:B0-----:R-:W-:Y:S01]  /*76f0*/  @P1 LEA R6, R7, R6, 0x18 ;  /* 0x0000000607061211 */ /* 0x001fe200078ec0ff */
[----:B------:R-:W-:-:S03]  /*7700*/  IMAD.IADD R7, R13, 0x1, -R5 ;  /* 0x000000010d077824 */ /* 0x000fc600078e0a05 */
[----:B------:R0:W-:Y:S02]  /*7710*/  @P1 SYNCS.ARRIVE.TRANS64.A1T0 RZ, [R6+URZ+0x88], RZ ;  /* 0x000088ff06ff19a7 */ /* 0x0001e4000810003f */
[----:B------:R-:W-:-:S04]  /*7720*/  LEA.HI R7, R7, R5, RZ, 0x1f ;  /* 0x0000000507077211 */ /* 0x000fc800078ff8ff */
[----:B------:R-:W-:Y:S01]  /*7730*/  SHF.R.U32.HI R4, RZ, 0x2, R7 ;  /* 0x00000002ff047819 */ /* 0x000fe20000011607 */
[----:B------:R-:W-:-:S03]  /*7740*/  IMAD.MOV.U32 R7, RZ, RZ, -0x1 ;  /* 0xffffffffff077424 */ /* 0x000fc600078e00ff */
[--C-:B------:R-:W-:Y:S01]  /*7750*/  @P2 LOP3.LUT R3, R3, 0x1, R4.reuse, 0x78, !PT ;  /* 0x0000000103032812 */ /* 0x100fe200078e7804 */
[----:B------:R-:W-:Y:S01]  /*7760*/  IMAD R13, R4, -0x7, R13 ;  /* 0xfffffff9040d7824 */ /* 0x000fe200078e020d */
[----:B------:R-:W-:Y:S01]  /*7770*/  PRMT R4, RZ, 0x7610, R4 ;  /* 0x00007610ff047816 */ /* 0x000fe20000000004 */
[----:B0-----:R-:W-:Y:S06]  /*7780*/  @P0 BRA `(.L_x_176) ;  /* 0x0000000400500947 */ /* 0x001fec0003800000 */
[----:B------:R-:W0:Y:S01]  /*7790*/  S2R R15, SR_CTAID.X ;  /* 0x00000000000f7919 */ /* 0x000e220000002500 */
[----:B------:R-:W-:Y:S01]  /*77a0*/  ULDC.64 UR4, c[0x0][0x628] ;  /* 0x00018a0000047ab9 */ /* 0x000fe20000000a00 */
[----:B------:R-:W1:Y:S01]  /*77b0*/  LDC R20, c[0x0][0x144] ;  /* 0x00005100ff147b82 */ /* 0x000e620000000800 */
[----:B------:R-:W-:Y:S01]  /*77c0*/  ISETP.NE.U32.AND P0, PT, RZ, UR4, PT ;  /* 0x00000004ff007c0c */ /* 0x000fe2000bf05070 */
[----:B------:R-:W2:Y:S01]  /*77d0*/  S2R R12, SR_CTAID.Y ;  /* 0x00000000000c7919 */ /* 0x000ea20000002600 */
[----:B------:R-:W-:Y:S01]  /*77e0*/  ULDC UR6, c[0x0][0x150] ;  /* 0x0000540000067ab9 */ /* 0x000fe20000000800 */
[----:B------:R-:W-:Y:S01]  /*77f0*/  ULDC UR7, c[0x0][0x630] ;  /* 0x00018c0000077ab9 */ /* 0x000fe20000000800 */
[----:B------:R-:W-:Y:S01]  /*7800*/  ISETP.NE.AND.EX P0, PT, RZ, UR5, PT, P0 ;  /* 0x00000005ff007c0c */ /* 0x000fe2000bf05300 */
[----:B------:R-:W-:Y:S01]  /*7810*/  IMAD.MOV.U32 R4, RZ, RZ, R16 ;  /* 0x000000ffff047224 */ /* 0x000fe200078e0010 */
[----:B0-----:R-:W-:-:S05]  /*7820*/  I2FP.F32.U32 R5, R15 ;  /* 0x0000000f00057245 */ /* 0x001fca0000201000 */
[----:B------:R-:W-:Y:S01]  /*7830*/  FMUL R21, R5, UR6 ;  /* 0x0000000605157c20 */ /* 0x000fe20008400000 */
[----:B------:R-:W-:-:S05]  /*7840*/  IMAD.MOV.U32 R5, RZ, RZ, R17 ;  /* 0x000000ffff057224 */ /* 0x000fca00078e0011 */
[----:B--2---:R-:W-:Y:S05]  /*7850*/  @!P0 BRA `(.L_x_177) ;  /* 0x0000000000288947 */ /* 0x004fea0003800000 */
[----:B------:R-:W-:Y:S02]  /*7860*/  ULDC UR6, c[0x0][0x634] ;  /* 0x00018d0000067ab9 */ /* 0x000fe40000000800 */
[----:B------:R-:W-:-:S05]  /*7870*/  IADD3 R5, P0, R16, UR6, RZ ;  /* 0x0000000610057c10 */ /* 0x000fca000ff1e0ff */
[----:B------:R-:W-:-:S04]  /*7880*/  IMAD.X R19, RZ, RZ, R17, P0 ;  /* 0x000000ffff137224 */ /* 0x000fc800000e0611 */
[----:B------:R-:W-:-:S04]  /*7890*/  IMAD.WIDE.U32 R6, R19, UR4, RZ ;  /* 0x0000000413067c25 */ /* 0x000fc8000f8e00ff */
[----:B------:R-:W-:-:S04]  /*78a0*/  IMAD.WIDE.U32 R6, P0, R5, UR5, R6 ;  /* 0x0000000505067c25 */ /* 0x000fc8000f800006 */
[----:B------:R-:W-:-:S04]  /*78b0*/  IMAD.WIDE.U32 R4, R5, UR4, RZ ;  /* 0x0000000405047c25 */ /* 0x000fc8000f8e00ff */
[----:B------:R-:W-:Y:S01]  /*78c0*/  IMAD.MOV.U32 R4, RZ, RZ, R7 ;  /* 0x000000ffff047224 */ /* 0x000fe200078e0007 */
[----:B------:R-:W-:Y:S01]  /*78d0*/  IADD3 RZ, P1, R5, R6, RZ ;  /* 0x0000000605ff7210 */ /* 0x000fe20007f3e0ff */
[----:B------:R-:W-:-:S04]  /*78e0*/  IMAD.X R5, RZ, RZ, RZ, P0 ;  /* 0x000000ffff057224 */ /* 0x000fc800000e06ff */
[----:B------:R-:W-:-:S08]  /*78f0*/  IMAD.WIDE.U32.X R4, R19, UR5, R4, P1 ;  /* 0x0000000513047c25 */ /* 0x000fd000088e0404 */
.L_x_177:
[--C-:B------:R-:W-:Y:S01]  /*7900*/  SHF.R.U64 R14, R4, UR7, R5.reuse ;  /* 0x00000007040e7c19 */ /* 0x100fe20008001205 */
[----:B------:R-:W0:Y:S01]  /*7910*/  F2I.U32.TRUNC.NTZ R21, R21 ;  /* 0x0000001500157305 */ /* 0x000e22000020f000 */
[----:B------:R-:W-:Y:S01]  /*7920*/  SHF.R.U32.HI R4, RZ, UR7, R5 ;  /* 0x00000007ff047c19 */ /* 0x000fe20008011605 */
[----:B------:R-:W-:Y:S01]  /*7930*/  ULDC.64 UR4, c[0x0][0x620] ;  /* 0x0001880000047ab9 */ /* 0x000fe20000000a00 */
[----:B------:R-:W-:Y:S01]  /*7940*/  IADD3 R7, P0, RZ, -R14, RZ ;  /* 0x8000000eff077210 */ /* 0x000fe20007f1e0ff */
[----:B------:R-:W-:-:S04]  /*7950*/  ULDC.64 UR6, c[0x0][0x640] ;  /* 0x0001900000067ab9 */ /* 0x000fc80000000a00 */
[----:B------:R-:W-:Y:S01]  /*7960*/  IMAD.X R4, RZ, RZ, ~R4, P0 ;  /* 0x000000ffff047224 */ /* 0x000fe200000e0e04 */
[----:B------:R-:W-:-:S03]  /*7970*/  ISETP.NE.U32.AND P0, PT, RZ, UR6, PT ;  /* 0x00000006ff007c0c */ /* 0x000fc6000bf05070 */
[----:B------:R-:W-:Y:S01]  /*7980*/  IMAD R6, R4, UR4, RZ ;  /* 0x0000000404067c24 */ /* 0x000fe2000f8e02ff */
[----:B------:R-:W-:Y:S01]  /*7990*/  ISETP.NE.AND.EX P0, PT, RZ, UR7, PT, P0 ;  /* 0x00000007ff007c0c */ /* 0x000fe2000bf05300 */
[----:B------:R-:W-:Y:S01]  /*79a0*/  IMAD.WIDE.U32 R4, R7, UR4, R16 ;  /* 0x0000000407047c25 */ /* 0x000fe2000f8e0010 */
[----:B------:R-:W-:-:S03]  /*79b0*/  ULDC UR4, c[0x0][0x618] ;  /* 0x0001860000047ab9 */ /* 0x000fc60000000800 */
[----:B------:R-:W-:Y:S01]  /*79c0*/  IMAD R7, R7, UR5, R6 ;  /* 0x0000000507077c24 */ /* 0x000fe2000f8e0206 */
[----:B------:R-:W-:Y:S01]  /*79d0*/  ULDC UR5, c[0x0][0x154] ;  /* 0x0000550000057ab9 */ /* 0x000fe20000000800 */
[----:B0-----:R-:W-:Y:S02]  /*79e0*/  IMAD.MOV R6, RZ, RZ, -R21 ;  /* 0x000000ffff067224 */ /* 0x001fe400078e0a15 */
[----:B------:R-:W0:Y:S01]  /*79f0*/  LDC R21, c[0x0][0x148] ;  /* 0x00005200ff157b82 */ /* 0x000e220000000800 */
[----:B------:R-:W-:Y:S02]  /*7a00*/  IMAD.IADD R5, R5, 0x1, R7 ;  /* 0x0000000105057824 */ /* 0x000fe400078e0207 */
[----:B-1----:R-:W-:Y:S01]  /*7a10*/  IMAD R15, R20, R6, R15 ;  /* 0x00000006140f7224 */ /* 0x002fe200078e020f */
[----:B------:R-:W-:Y:S02]  /*7a20*/  I2FP.F32.U32 R6, R12 ;  /* 0x0000000c00067245 */ /* 0x000fe40000201000 */
[----:B------:R-:W-:-:S02]  /*7a30*/  SHF.R.U64 R19, R4, UR4, R5 ;  /* 0x0000000404137c19 */ /* 0x000fc40008001205 */
[----:B------:R-:W-:Y:S01]  /*7a40*/  SHF.R.U32.HI R4, RZ, UR4, R5 ;  /* 0x00000004ff047c19 */ /* 0x000fe20008011605 */
[----:B------:R-:W-:Y:S01]  /*7a50*/  FMUL R6, R6, UR5 ;  /* 0x0000000506067c20 */ /* 0x000fe20008400000 */
[----:B------:R-:W-:Y:S02]  /*7a60*/  ULDC UR4, c[0x0][0x608] ;  /* 0x0001820000047ab9 */ /* 0x000fe40000000800 */
[--C-:B------:R-:W-:Y:S01]  /*7a70*/  SHF.R.U64 R22, R19, UR4, R4.reuse ;  /* 0x0000000413167c19 */ /* 0x100fe20008001204 */
[----:B------:R1:W2:Y:S01]  /*7a80*/  F2I.U32.TRUNC.NTZ R24, R6 ;  /* 0x0000000600187305 */ /* 0x0002a2000020f000 */
[----:B------:R-:W-:Y:S01]  /*7a90*/  SHF.R.U32.HI R5, RZ, UR4, R4 ;  /* 0x00000004ff057c19 */ /* 0x000fe20008011604 */
[----:B------:R-:W-:-:S03]  /*7aa0*/  ULDC UR4, c[0x0][0x658] ;  /* 0x0001960000047ab9 */ /* 0x000fc60000000800 */
[--C-:B------:R-:W-:Y:S02]  /*7ab0*/  SHF.R.U64 R20, R22, UR4, R5.reuse ;  /* 0x0000000416147c19 */ /* 0x100fe40008001205 */
[----:B------:R-:W-:-:S03]  /*7ac0*/  SHF.R.U32.HI R23, RZ, UR4, R5 ;  /* 0x00000004ff177c19 */ /* 0x000fc60008011605 */
[----:B------:R-:W-:Y:S02]  /*7ad0*/  IMAD.MOV.U32 R4, RZ, RZ, R20 ;  /* 0x000000ffff047224 */ /* 0x000fe400078e0014 */
[----:B------:R-:W-:Y:S01]  /*7ae0*/  IMAD.MOV.U32 R5, RZ, RZ, R23 ;  /* 0x000000ffff057224 */ /* 0x000fe200078e0017 */
[----:B-1----:R-:W-:Y:S06]  /*7af0*/  @!P0 BRA `(.L_x_178) ;  /* 0x0000000000288947 */ /* 0x002fec0003800000 */
        /* <DEDUP_REMOVED lines=10> */
.L_x_178:
[----:B------:R-:W-:Y:S01]  /*7ba0*/  ISETP.NE.AND P0, PT, R2, 0x1, PT ;  /* 0x000000010200780c */ /* 0x000fe20003f05270 */
[----:B------:R-:W-:Y:S01]  /*7bb0*/  ULDC UR4, c[0x0][0x648] ;  /* 0x0001920000047ab9 */ /* 0x000fe20000000800 */
[----:B------:R-:W-:Y:S01]  /*7bc0*/  LOP3.LUT R22, R22, UR21, RZ, 0xc0, !PT ;  /* 0x0000001516167c12 */ /* 0x000fe2000f8ec0ff */
[----:B--2---:R-:W-:Y:S01]  /*7bd0*/  IMAD.MOV R24, RZ, RZ, -R24 ;  /* 0x000000ffff187224 */ /* 0x004fe200078e0a18 */
[----:B------:R-:W-:Y:S01]  /*7be0*/  SHF.R.U64 R5, R4, UR4, R5 ;  /* 0x0000000404057c19 */ /* 0x000fe20008001205 */
[----:B------:R-:W-:Y:S01]  /*7bf0*/  ULDC UR4, c[0x0][0x638] ;  /* 0x00018e0000047ab9 */ /* 0x000fe20000000800 */
[----:B------:R-:W-:Y:S01]  /*7c00*/  LOP3.LUT R19, R19, UR13, RZ, 0xc0, !PT ;  /* 0x0000000d13137c12 */ /* 0x000fe2000f8ec0ff */
[----:B------:R-:W-:Y:S01]  /*7c10*/  ULDC UR5, c[0x0][0x610] ;  /* 0x0001840000057ab9 */ /* 0x000fe20000000800 */
[----:B------:R-:W-:Y:S02]  /*7c20*/  IMAD.MOV.U32 R4, RZ, RZ, 0x1 ;  /* 0x00000001ff047424 */ /* 0x000fe400078e00ff */
[----:B------:R-:W-:-:S02]  /*7c30*/  IMAD.MOV R7, RZ, RZ, -R5 ;  /* 0x000000ffff077224 */ /* 0x000fc400078e0a05 */
[----:B------:R-:W-:Y:S02]  /*7c40*/  IMAD R22, R5, UR14, R22 ;  /* 0x0000000e05167c24 */ /* 0x000fe4000f8e0216 */
[----:B0-----:R-:W-:Y:S02]  /*7c50*/  @P0 IMAD R15, R21, R24, R12 ;  /* 0x00000018150f0224 */ /* 0x001fe400078e020c */
[----:B------:R-:W-:Y:S01]  /*7c60*/  IMAD R20, R7, UR4, R20 ;  /* 0x0000000407147c24 */ /* 0x000fe2000f8e0214 */
[----:B------:R-:W-:Y:S01]  /*7c70*/  ULDC UR4, c[0x0][0x600] ;  /* 0x0001800000047ab9 */ /* 0x000fe20000000800 */
[----:B------:R-:W-:Y:S02]  /*7c80*/  IMAD R15, R22, UR5, R15 ;  /* 0x00000005160f7c24 */ /* 0x000fe4000f8e020f */
[----:B------:R-:W-:Y:S02]  /*7c90*/  IMAD R20, R20, UR4, R19 ;  /* 0x0000000414147c24 */ /* 0x000fe4000f8e0213 */
[----:B------:R-:W-:-:S03]  /*7ca0*/  IMAD.MOV.U32 R7, RZ, RZ, R14 ;  /* 0x000000ffff077224 */ /* 0x000fc600078e000e */
[----:B------:R-:W-:Y:S02]  /*7cb0*/  SEL R19, R20, R15, !P0 ;  /* 0x0000000f14137207 */ /* 0x000fe40004000000 */
[----:B------:R-:W-:-:S07]  /*7cc0*/  SEL R12, R15, R20, !P0 ;  /* 0x000000140f0c7207 */ /* 0x000fce0004000000 */
.L_x_176:
[----:B------:R-:W-:Y:S05]  /*7cd0*/  BSYNC B1 ;  /* 0x0000000000017941 */ /* 0x000fea0003800000 */
.L_x_175:
[----:B------:R-:W-:-:S13]  /*7ce0*/  LOP3.LUT P0, RZ, R4, 0xff, RZ, 0xc0, !PT ;  /* 0x000000ff04ff7812 */ /* 0x000fda000780c0ff */
[----:B------:R-:W-:Y:S05]  /*7cf0*/  @P0 BRA `(.L_x_179) ;  /* 0xfffffff400040947 */ /* 0x000fea000383ffff */
[----:B------:R-:W-:Y:S05]  /*7d00*/  BSYNC B0 ;  /* 0x0000000000007941 */ /* 0x000fea0003800000 */
.L_x_168:
[----:B------:R-:W-:-:S03]  /*7d10*/  UMOV UR4, 0xffffffff ;  /* 0xffffffff00047882 */ /* 0x000fc60000000000 */
[----:B------:R-:W-:Y:S05]  /*7d20*/  BRA.DIV UR4, `(.L_x_180) ;  /* 0x0000000604807947 */ /* 0x000fea000b800000 */
[----:B------:R-:W-:-:S13]  /*7d30*/  ELECT P6, URZ, PT ;  /* 0x00000000003f782f */ /* 0x000fda00038c0000 */
.L_x_197:
[----:B------:R-:W-:Y:S04]  /*7d40*/  BSSY B0, `(.L_x_181) ;  /* 0x0000046000007945 */ /* 0x000fe80003800000 */
[----:B------:R-:W-:Y:S05]  /*7d50*/  @!P6 BRA `(.L_x_182) ;  /* 0x000000040010e947 */ /* 0x000fea0003800000 */
[----:B------:R-:W-:-:S04]  /*7d60*/  LOP3.LUT R18, R18, 0x2, RZ, 0xfc, !PT ;  /* 0x0000000212127812 */ /* 0x000fc800078efcff */
[----:B------:R-:W-:-:S13]  /*7d70*/  ISETP.NE.AND P0, PT, R18, 0x3, PT ;  /* 0x000000031200780c */ /* 0x000fda0003f05270 */
[----:B------:R-:W-:Y:S05]  /*7d80*/  @!P0 BRA `(.L_x_183) ;  /* 0x0000000000048947 */ /* 0x000fea0003800000 */
[----:B------:R-:W-:Y:S01]  /*7d90*/  BPT.TRAP 0x1 ;  /* 0x000000040000795c */ /* 0x000fe20000300000 */
.L_x_183:
[----:B------:R-:W0:Y:S01]  /*7da0*/  S2R R5, SR_CgaCtaId ;  /* 0x0000000000057919 */ /* 0x000e220000008800 */
[----:B------:R-:W-:Y:S02]  /*7db0*/  MOV R0, 0x400 ;  /* 0x0000040000007802 */ /* 0x000fe40000000f00 */
[----:B------:R-:W-:Y:S02]  /*7dc0*/  SHF.L.U32 R4, R3, 0x1f, RZ ;  /* 0x0000001f03047819 */ /* 0x000fe400000006ff */
[----:B0-----:R-:W-:-:S05]  /*7dd0*/  LEA R0, R5, R0, 0x18 ;  /* 0x0000000005007211 */ /* 0x001fca00078ec0ff */
[----:B------:R-:W-:-:S04]  /*7de0*/  VIADD R0, R0, 0x38 ;  /* 0x0000003800007836 */ /* 0x000fc80000000000 */
[C---:B------:R-:W-:Y:S02]  /*7df0*/  IMAD R7, R13.reuse, 0x8, R0 ;  /* 0x000000080d077824 */ /* 0x040fe400078e0200 */
[----:B------:R-:W-:Y:S02]  /*7e00*/  VIADD R13, R13, 0x1 ;  /* 0x000000010d0d7836 */ /* 0x000fe40000000000 */
[----:B------:R-:W0:Y:S03]  /*7e10*/  SYNCS.PHASECHK.TRANS64.TRYWAIT P0, [R7+URZ], R4 ;  /* 0x00000004070075a7 */ /* 0x000e26000800017f */
[----:B------:R-:W-:-:S04]  /*7e20*/  ISETP.NE.AND P1, PT, R13, 0x7, PT ;  /* 0x000000070d00780c */ /* 0x000fc80003f25270 */
[----:B------:R-:W-:Y:S02]  /*7e30*/  SEL R2, RZ, 0x1, P1 ;  /* 0x00000001ff027807 */ /* 0x000fe40000800000 */
[----:B------:R-:W-:Y:S02]  /*7e40*/  SEL R13, R13, RZ, P1 ;  /* 0x000000ff0d0d7207 */ /* 0x000fe40000800000 */
[----:B------:R-:W-:-:S03]  /*7e50*/  LOP3.LUT R6, R3, R2, RZ, 0x3c, !PT ;  /* 0x0000000203067212 */ /* 0x000fc600078e3cff */
[----:B------:R-:W-:Y:S01]  /*7e60*/  IMAD R8, R13, 0x8, R0 ;  /* 0x000000080d087824 */ /* 0x000fe200078e0200 */
[----:B------:R-:W-:Y:S01]  /*7e70*/  SHF.L.U32 R5, R6, 0x1f, RZ ;  /* 0x0000001f06057819 */ /* 0x000fe200000006ff */
[----:B0-----:R-:W-:Y:S06]  /*7e80*/  @!P0 BRA `(.L_x_184) ;  /* 0x0000000400488947 */ /* 0x001fec0003800000 */
.L_x_198:
[----:B------:R-:W1:Y:S01]  /*7e90*/  SYNCS.PHASECHK.TRANS64.TRYWAIT P0, [R8+URZ], R5 ;  /* 0x00000005080075a7 */ /* 0x000e62000800017f */
[----:B------:R-:W-:-:S05]  /*7ea0*/  VIADD R2, R13, 0x1 ;  /* 0x000000010d027836 */ /* 0x000fca0000000000 */
[----:B------:R-:W-:-:S04]  /*7eb0*/  ISETP.NE.AND P1, PT, R2, 0x7, PT ;  /* 0x000000070200780c */ /* 0x000fc80003f25270 */
[----:B------:R-:W-:Y:S02]  /*7ec0*/  SEL R3, RZ, 0x1, P1 ;  /* 0x00000001ff037807 */ /* 0x000fe40000800000 */
[----:B0-----:R-:W-:Y:S02]  /*7ed0*/  SEL R7, R2, RZ, P1 ;  /* 0x000000ff02077207 */ /* 0x001fe40000800000 */
[----:B------:R-:W-:-:S03]  /*7ee0*/  LOP3.LUT R6, R6, R3, RZ, 0x3c, !PT ;  /* 0x0000000306067212 */ /* 0x000fc600078e3cff */
[----:B------:R-:W-:Y:S01]  /*7ef0*/  IMAD R9, R7, 0x8, R0 ;  /* 0x0000000807097824 */ /* 0x000fe200078e0200 */
[----:B------:R-:W-:Y:S01]  /*7f00*/  SHF.L.U32 R4, R6, 0x1f, RZ ;  /* 0x0000001f06047819 */ /* 0x000fe200000006ff */
[----:B-1----:R-:W-:Y:S06]  /*7f10*/  @!P0 BRA `(.L_x_185) ;  /* 0x0000000400388947 */ /* 0x002fec0003800000 */
.L_x_199:
[----:B------:R-:W1:Y:S01]  /*7f20*/  SYNCS.PHASECHK.TRANS64.TRYWAIT P0, [R9+URZ], R4 ;  /* 0x00000004090075a7 */ /* 0x000e62000800017f */
[----:B------:R-:W-:-:S05]  /*7f30*/  VIADD R2, R7, 0x1 ;  /* 0x0000000107027836 */ /* 0x000fca0000000000 */
[----:B------:R-:W-:-:S04]  /*7f40*/  ISETP.NE.AND P1, PT, R2, 0x7, PT ;  /* 0x000000070200780c */ /* 0x000fc80003f25270 */
[----:B------:R-:W-:Y:S02]  /*7f50*/  SEL R3, RZ, 0x1, P1 ;  /* 0x00000001ff037807 */ /* 0x000fe40000800000 */
[----:B------:R-:W-:Y:S02]  /*7f60*/  SEL R7, R2, RZ, P1 ;  /* 0x000000ff02077207 */ /* 0x000fe40000800000 */
[----:B------:R-:W-:-:S03]  /*7f70*/  LOP3.LUT R6, R6, R3, RZ, 0x3c, !PT ;  /* 0x0000000306067212 */ /* 0x000fc600078e3cff */
[----:B0-----:R-:W-:Y:S01]  /*7f80*/  IMAD R8, R7, 0x8, R0 ;  /* 0x0000000807087824 */ /* 0x001fe200078e0200 */
[----:B------:R-:W-:Y:S01]  /*7f90*/  SHF.L.U32 R5, R6, 0x1f, RZ ;  /* 0x0000001f06057819 */ /* 0x000fe200000006ff */
[----:B-1----:R-:W-:Y:S06]  /*7fa0*/  @!P0 BRA `(.L_x_186) ;  /* 0x0000000400288947 */ /* 0x002fec0003800000 */
.L_x_200:
        /* <DEDUP_REMOVED lines=9> */
.L_x_201:
[----:B------:R-:W1:Y:S01]  /*8040*/  SYNCS.PHASECHK.TRANS64.TRYWAIT P0, [R9+URZ], R4 ;  /* 0x00000004090075a7 */ /* 0x000e62000800017f */
[----:B------:R-:W-:-:S05]  /*8050*/  VIADD R2, R7, 0x1 ;  /* 0x0000000107027836 */ /* 0x000fca0000000000 */
[----:B------:R-:W-:-:S04]  /*8060*/  ISETP.NE.AND P1, PT, R2, 0x7, PT ;  /* 0x000000070200780c */ /* 0x000fc80003f25270 */
[----:B------:R-:W-:Y:S02]  /*8070*/  SEL R3, RZ, 0x1, P1 ;  /* 0x00000001ff037807 */ /* 0x000fe40000800000 */
[----:B------:R-:W-:Y:S02]  /*8080*/  SEL R7, R2, RZ, P1 ;  /* 0x000000ff02077207 */ /* 0x000fe40000800000 */
[----:B------:R-:W-:-:S03]  /*8090*/  LOP3.LUT R11, R6, R3, RZ, 0x3c, !PT ;  /* 0x00000003060b7212 */ /* 0x000fc600078e3cff */
[----:B------:R-:W-:Y:S01]  /*80a0*/  IMAD R6, R7, 0x8, R0 ;  /* 0x0000000807067824 */ /* 0x000fe200078e0200 */
[----:B0-----:R-:W-:Y:S01]  /*80b0*/  SHF.L.U32 R5, R11, 0x1f, RZ ;  /* 0x0000001f0b057819 */ /* 0x001fe200000006ff */
[----:B-1----:R-:W-:Y:S06]  /*80c0*/  @!P0 BRA `(.L_x_188) ;  /* 0x0000000400088947 */ /* 0x002fec0003800000 */
.L_x_202:
[----:B------:R-:W1:Y:S01]  /*80d0*/  SYNCS.PHASECHK.TRANS64.TRYWAIT P0, [R6+URZ], R5 ;  /* 0x00000005060075a7 */ /* 0x000e62000800017f */
[----:B------:R-:W-:-:S05]  /*80e0*/  VIADD R2, R7, 0x1 ;  /* 0x0000000107027836 */ /* 0x000fca0000000000 */
[----:B------:R-:W-:-:S04]  /*80f0*/  ISETP.NE.AND P1, PT, R2, 0x7, PT ;  /* 0x000000070200780c */ /* 0x000fc80003f25270 */
[----:B0-----:R-:W-:Y:S02]  /*8100*/  SEL R4, RZ, 0x1, P1 ;  /* 0x00000001ff047807 */ /* 0x001fe40000800000 */
[----:B------:R-:W-:Y:S02]  /*8110*/  SEL R3, R2, RZ, P1 ;  /* 0x000000ff02037207 */ /* 0x000fe40000800000 */
[----:B------:R-:W-:Y:S01]  /*8120*/  LOP3.LUT R4, R11, R4, RZ, 0x3c, !PT ;  /* 0x000000040b047212 */ /* 0x000fe200078e3cff */
[----:B-1----:R-:W-:Y:S06]  /*8130*/  @!P0 BRA `(.L_x_189) ;  /* 0x0000000400008947 */ /* 0x002fec0003800000 */
.L_x_203:
[----:B------:R-:W-:Y:S01]  /*8140*/  IMAD R3, R3, 0x8, R0 ;  /* 0x0000000803037824 */ /* 0x000fe200078e0200 */
[----:B------:R-:W-:-:S07]  /*8150*/  SHF.L.U32 R0, R4, 0x1f, RZ ;  /* 0x0000001f04007819 */ /* 0x000fce00000006ff */
.L_x_190:
[----:B-1----:R1:W2:Y:S02]  /*8160*/  SYNCS.PHASECHK.TRANS64.TRYWAIT P0, [R3+URZ], R0 ;  /* 0x00000000030075a7 */ /* 0x0022a4000800017f */
[----:B--2---:R-:W-:Y:S05]  /*8170*/  @!P0 NANOSLEEP.SYNCS 0x989680 ;  /* 0x009896800000895d */ /* 0x004fea0003900000 */
[----:B------:R-:W2:Y:S02]  /*8180*/  @!P0 SYNCS.PHASECHK.TRANS64 P0, [R3+URZ], R0 ;  /* 0x00000000030085a7 */ /* 0x000ea4000800007f */
[----:B--2---:R-:W-:Y:S05]  /*8190*/  @!P0 BRA `(.L_x_190) ;  /* 0xfffffffc00f08947 */ /* 0x004fea000383ffff */
.L_x_182:
[----:B------:R-:W-:Y:S05]  /*81a0*/  BSYNC B0 ;  /* 0x0000000000007941 */ /* 0x000fea0003800000 */
.L_x_181:
[----:B------:R-:W-:Y:S05]  /*81b0*/  EXIT ;  /* 0x000000000000794d */ /* 0x000fea0003800000 */
.L_x_21:
[----:B-1----:R1:W2:Y:S02]  /*81c0*/  SYNCS.PHASECHK.TRANS64.TRYWAIT P1, [R3+URZ], R0 ;  /* 0x00000000030075a7 */ /* 0x0022a4000802017f */
[----:B--2---:R-:W-:Y:S05]  /*81d0*/  @!P1 NANOSLEEP.SYNCS 0x989680 ;  /* 0x009896800000995d */ /* 0x004fea0003900000 */
[----:B------:R-:W2:Y:S02]  /*81e0*/  @!P1 SYNCS.PHASECHK.TRANS64 P1, [R3+URZ], R0 ;  /* 0x00000000030095a7 */ /* 0x000ea4000802007f */
[----:B--2---:R-:W-:Y:S05]  /*81f0*/  @!P1 BRA `(.L_x_21) ;  /* 0xfffffffc00f09947 */ /* 0x004fea000383ffff */
[----:B------:R-:W-:Y:S05]  /*8200*/  BRA `(.L_x_20) ;  /* 0xffffff9400807947 */ /* 0x000fea000383ffff */
.L_x_26:
[----:B-1----:R1:W2:Y:S02]  /*8210*/  SYNCS.PHASECHK.TRANS64.TRYWAIT P1, [R5+URZ], R4 ;  /* 0x00000004050075a7 */ /* 0x0022a4000802017f */
[----:B--2---:R-:W-:Y:S05]  /*8220*/  @!P1 NANOSLEEP.SYNCS 0x989680 ;  /* 0x009896800000995d */ /* 0x004fea0003900000 */
[----:B------:R-:W2:Y:S02]  /*8230*/  @!P1 SYNCS.PHASECHK.TRANS64 P1, [R5+URZ], R4 ;  /* 0x00000004050095a7 */ /* 0x000ea4000802007f */
[----:B--2---:R-:W-:Y:S05]  /*8240*/  @!P1 BRA `(.L_x_26) ;  /* 0xfffffffc00f09947 */ /* 0x004fea000383ffff */
[----:B------:R-:W-:Y:S05]  /*8250*/  BRA `(.L_x_25) ;  /* 0xffffff98005c7947 */ /* 0x000fea000383ffff */
.L_x_169:
[----:B------:R-:W-:Y:S01]  /*8260*/  BSSY B1, `(.L_x_191) ;  /* 0x0000006000017945 */ /* 0x000fe20003800000 */
[----:B------:R-:W-:-:S07]  /*8270*/  IMAD.MOV.U32 R15, RZ, RZ, -0x1 ;  /* 0xffffffffff0f7424 */ /* 0x000fce00078e00ff */
[----:B------:R-:W-:Y:S05]  /*8280*/  WARPSYNC.COLLECTIVE R15, `(.L_x_192) ;  /* 0x000000000f0c7348 */ /* 0x000fea0003c00000 */
[----:B------:R-:W-:Y:S02]  /*8290*/  ELECT P6, UR62, PT ;  /* 0x00000000003e782f */ /* 0x000fe400038c0000 */
[----:B------:R-:W-:Y:S01]  /*82a0*/  MOV R14, UR62 ;  /* 0x0000003e000e7c02 */ /* 0x000fe20008000f00 */
[----:B------:R-:W-:Y:S10]  /*82b0*/  ENDCOLLECTIVE ;  /* 0x000000000000791b */ /* 0x000ff40003800000 */
.L_x_192:
[----:B------:R-:W-:Y:S05]  /*82c0*/  BSYNC B1 ;  /* 0x0000000000017941 */ /* 0x000fea0003800000 */
.L_x_191:
[----:B------:R-:W-:Y:S05]  /*82d0*/  BRA `(.L_x_193) ;  /* 0xffffffec00987947 */ /* 0x000fea000383ffff */
.L_x_172:
[----:B0-----:R0:W1:Y:S02]  /*82e0*/  SYNCS.PHASECHK.TRANS64.TRYWAIT P0, [R21+URZ+0x38], R12 ;  /* 0x0000380c150075a7 */ /* 0x001064000800017f */
[----:B-1----:R-:W-:Y:S05]  /*82f0*/  @!P0 NANOSLEEP.SYNCS 0x989680 ;  /* 0x009896800000895d */ /* 0x002fea0003900000 */
[----:B------:R-:W1:Y:S02]  /*8300*/  @!P0 SYNCS.PHASECHK.TRANS64 P0, [R21+URZ+0x38], R12 ;  /* 0x0000380c150085a7 */ /* 0x000e64000800007f */
[----:B-1----:R-:W-:Y:S05]  /*8310*/  @!P0 BRA `(.L_x_172) ;  /* 0xfffffffc00f08947 */ /* 0x002fea000383ffff */
[----:B------:R-:W-:Y:S05]  /*8320*/  BRA `(.L_x_194) ;  /* 0xffffffec00e07947 */ /* 0x000fea000383ffff */
.L_x_180:
[----:B------:R-:W-:Y:S01]  /*8330*/  BSSY B0, `(.L_x_195) ;  /* 0x0000006000007945 */ /* 0x000fe20003800000 */
[----:B------:R-:W-:-:S07]  /*8340*/  IMAD.MOV.U32 R15, RZ, RZ, -0x1 ;  /* 0xffffffffff0f7424 */ /* 0x000fce00078e00ff */
[----:B------:R-:W-:Y:S05]  /*8350*/  WARPSYNC.COLLECTIVE R15, `(.L_x_196) ;  /* 0x000000000f0c7348 */ /* 0x000fea0003c00000 */
[----:B------:R-:W-:Y:S02]  /*8360*/  ELECT P6, UR62, PT ;  /* 0x00000000003e782f */ /* 0x000fe400038c0000 */
[----:B------:R-:W-:Y:S01]  /*8370*/  MOV R14, UR62 ;  /* 0x0000003e000e7c02 */ /* 0x000fe20008000f00 */
[----:B------:R-:W-:Y:S10]  /*8380*/  ENDCOLLECTIVE ;  /* 0x000000000000791b */ /* 0x000ff40003800000 */
.L_x_196:
[----:B------:R-:W-:Y:S05]  /*8390*/  BSYNC B0 ;  /* 0x0000000000007941 */ /* 0x000fea0003800000 */
.L_x_195:
[----:B------:R-:W-:Y:S05]  /*83a0*/  BRA `(.L_x_197) ;  /* 0xfffffff800647947 */ /* 0x000fea000383ffff */
.L_x_184:
[----:B0-----:R0:W1:Y:S02]  /*83b0*/  SYNCS.PHASECHK.TRANS64.TRYWAIT P0, [R7+URZ], R4 ;  /* 0x00000004070075a7 */ /* 0x001064000800017f */
[----:B-1----:R-:W-:Y:S05]  /*83c0*/  @!P0 NANOSLEEP.SYNCS 0x989680 ;  /* 0x009896800000895d */ /* 0x002fea0003900000 */
[----:B------:R-:W1:Y:S02]  /*83d0*/  @!P0 SYNCS.PHASECHK.TRANS64 P0, [R7+URZ], R4 ;  /* 0x00000004070085a7 */ /* 0x000e64000800007f */
[----:B-1----:R-:W-:Y:S05]  /*83e0*/  @!P0 BRA `(.L_x_184) ;  /* 0xfffffffc00f08947 */ /* 0x002fea000383ffff */
[----:B------:R-:W-:Y:S05]  /*83f0*/  BRA `(.L_x_198) ;  /* 0xfffffff800a47947 */ /* 0x000fea000383ffff */
.L_x_185:
[----:B0-----:R0:W1:Y:S02]  /*8400*/  SYNCS.PHASECHK.TRANS64.TRYWAIT P0, [R8+URZ], R5 ;  /* 0x00000005080075a7 */ /* 0x001064000800017f */
[----:B-1----:R-:W-:Y:S05]  /*8410*/  @!P0 NANOSLEEP.SYNCS 0x989680 ;  /* 0x009896800000895d */ /* 0x002fea0003900000 */
[----:B------:R-:W1:Y:S02]  /*8420*/  @!P0 SYNCS.PHASECHK.TRANS64 P0, [R8+URZ], R5 ;  /* 0x00000005080085a7 */ /* 0x000e64000800007f */
[----:B-1----:R-:W-:Y:S05]  /*8430*/  @!P0 BRA `(.L_x_185) ;  /* 0xfffffffc00f08947 */ /* 0x002fea000383ffff */
[----:B------:R-:W-:Y:S05]  /*8440*/  BRA `(.L_x_199) ;  /* 0xfffffff800b47947 */ /* 0x000fea000383ffff */
.L_x_186:
[----:B0-----:R0:W1:Y:S02]  /*8450*/  SYNCS.PHASECHK.TRANS64.TRYWAIT P0, [R9+URZ], R4 ;  /* 0x00000004090075a7 */ /* 0x001064000800017f */
[----:B-1----:R-:W-:Y:S05]  /*8460*/  @!P0 NANOSLEEP.SYNCS 0x989680 ;  /* 0x009896800000895d */ /* 0x002fea0003900000 */
[----:B------:R-:W1:Y:S02]  /*8470*/  @!P0 SYNCS.PHASECHK.TRANS64 P0, [R9+URZ], R4 ;  /* 0x00000004090085a7 */ /* 0x000e64000800007f */
[----:B-1----:R-:W-:Y:S05]  /*8480*/  @!P0 BRA `(.L_x_186) ;  /* 0xfffffffc00f08947 */ /* 0x002fea000383ffff */
[----:B------:R-:W-:Y:S05]  /*8490*/  BRA `(.L_x_200) ;  /* 0xfffffff800c47947 */ /* 0x000fea000383ffff */
.L_x_187:
[----:B0-----:R0:W1:Y:S02]  /*84a0*/  SYNCS.PHASECHK.TRANS64.TRYWAIT P0, [R8+URZ], R5 ;  /* 0x00000005080075a7 */ /* 0x001064000800017f */
[----:B-1----:R-:W-:Y:S05]  /*84b0*/  @!P0 NANOSLEEP.SYNCS 0x989680 ;  /* 0x009896800000895d */ /* 0x002fea0003900000 */
[----:B------:R-:W1:Y:S02]  /*84c0*/  @!P0 SYNCS.PHASECHK.TRANS64 P0, [R8+URZ], R5 ;  /* 0x00000005080085a7 */ /* 0x000e64000800007f */
[----:B-1----:R-:W-:Y:S05]  /*84d0*/  @!P0 BRA `(.L_x_187) ;  /* 0xfffffffc00f08947 */ /* 0x002fea000383ffff */
[----:B------:R-:W-:Y:S05]  /*84e0*/  BRA `(.L_x_201) ;  /* 0xfffffff800d47947 */ /* 0x000fea000383ffff */
.L_x_188:
[----:B0-----:R0:W1:Y:S02]  /*84f0*/  SYNCS.PHASECHK.TRANS64.TRYWAIT P0, [R9+URZ], R4 ;  /* 0x00000004090075a7 */ /* 0x001064000800017f */
[----:B-1----:R-:W-:Y:S05]  /*8500*/  @!P0 NANOSLEEP.SYNCS 0x989680 ;  /* 0x009896800000895d */ /* 0x002fea0003900000 */
[----:B------:R-:W1:Y:S02]  /*8510*/  @!P0 SYNCS.PHASECHK.TRANS64 P0, [R9+URZ], R4 ;  /* 0x00000004090085a7 */ /* 0x000e64000800007f */
[----:B-1----:R-:W-:Y:S05]  /*8520*/  @!P0 BRA `(.L_x_188) ;  /* 0xfffffffc00f08947 */ /* 0x002fea000383ffff */
[----:B------:R-:W-:Y:S05]  /*8530*/  BRA `(.L_x_202) ;  /* 0xfffffff800e47947 */ /* 0x000fea000383ffff */
.L_x_189:
[----:B0-----:R0:W1:Y:S02]  /*8540*/  SYNCS.PHASECHK.TRANS64.TRYWAIT P0, [R6+URZ], R5 ;  /* 0x00000005060075a7 */ /* 0x001064000800017f */
[----:B-1----:R-:W-:Y:S05]  /*8550*/  @!P0 NANOSLEEP.SYNCS 0x989680 ;  /* 0x009896800000895d */ /* 0x002fea0003900000 */
[----:B------:R-:W1:Y:S02]  /*8560*/  @!P0 SYNCS.PHASECHK.TRANS64 P0, [R6+URZ], R5 ;  /* 0x00000005060085a7 */ /* 0x000e64000800007f */
[----:B-1----:R-:W-:Y:S05]  /*8570*/  @!P0 BRA `(.L_x_189) ;  /* 0xfffffffc00f08947 */ /* 0x002fea000383ffff */
[----:B------:R-:W-:Y:S05]  /*8580*/  BRA `(.L_x_203) ;  /* 0xfffffff800ec7947 */ /* 0x000fea000383ffff */
.L_x_204:
[----:B------:R-:W-:-:S00]  /*8590*/  BRA `(.L_x_204) ;  /* 0xfffffffc00fc7947 */ /* 0x000fc0000383ffff */
[----:B------:R-:W-:-:S00]  /*85a0*/  NOP ;  /* 0x0000000000007918 */ /* 0x000fc00000000000 */
        /* <DEDUP_REMOVED lines=13> */
.L_x_205:


//--------------------- .nv.global.init           --------------------------
	.section	.nv.global.init,"aw",@progbits
.nv.global.init:
	.type		$str$22,@object
	.size		$str$22,($str$23 - $str$22)
$str$22:
        /*0000*/ 	.byte	0x6b, 0x5f, 0x74, 0x69, 0x6c, 0x65, 0x5f, 0x63, 0x6f, 0x75, 0x6e, 0x74, 0x20, 0x3e, 0x3d, 0x20
        /*0010*/ 	.byte	0x31, 0x00
	.type		$str$23,@object
	.size		$str$23,(__unnamed_1 - $str$23)
$str$23:
        /*0012*/ 	.byte	0x2f, 0x74, 0x6d, 0x70, 0x2f, 0x63, 0x75, 0x74, 0x6c, 0x61, 0x73, 0x73, 0x5f, 0x73, 0x77, 0x65
        /*0022*/ 	.byte	0x65, 0x70, 0x5f, 0x73, 0x72, 0x63, 0x2f, 0x69, 0x6e, 0x63, 0x6c, 0x75, 0x64, 0x65, 0x2f, 0x63
        /*0032*/ 	.byte	0x75, 0x74, 0x6c, 0x61, 0x73, 0x73, 0x2f, 0x67, 0x65, 0x6d, 0x6d, 0x2f, 0x63, 0x6f, 0x6c, 0x6c
        /*0042*/ 	.byte	0x65, 0x63, 0x74, 0x69, 0x76, 0x65, 0x2f, 0x73, 0x6d, 0x39, 0x30, 0x5f, 0x6d, 0x6d, 0x61, 0x5f
        /*0052*/ 	.byte	0x74, 0x6d, 0x61, 0x5f, 0x67, 0x6d, 0x6d, 0x61, 0x5f, 0x73, 0x73, 0x5f, 0x77, 0x61, 0x72, 0x70
        /*0062*/ 	.byte	0x73, 0x70, 0x65, 0x63, 0x69, 0x61, 0x6c, 0x69, 0x7a, 0x65, 0x64, 0x2e, 0x68, 0x70, 0x70, 0x00
	.type		__unnamed_1,@object
	.size		__unnamed_1,(.L_0 - __unnamed_1)
__unnamed_1:
        /*0072*/ 	.byte	0x76, 0x6f, 0x69, 0x64, 0x20, 0x63, 0x75, 0x74, 0x6c, 0x61, 0x73, 0x73, 0x3a, 0x3a, 0x67, 0x65
        /* <DEDUP_REMOVED lines=181> */
.L_0:


//--------------------- .nv.shared._ZN7cutlass13device_kernelINS_4gemm6kernel13GemmUniversalIN4cute5tupleIJiiiiEEENS1_10collective13CollectiveMmaINS1_34MainloopSm90TmaGmmaWarpSpecializedILi7ENS5_IJNS4_1CILi2EEESB_NSA_ILi1EEEEEENS1_35KernelTmaWarpSpecializedCooperativeEEENS5_IJNSA_ILi128EEESG_NSA_ILi64EEEEEENS_6half_tENS5_IJlSC_lEEESJ_NS5_IJSC_llEEENS4_8TiledMMAINS4_8MMA_AtomIJNS4_4SM904GMMA26MMA_64x128x16_F32F16F16_SSILNSP_5MajorE0ELSR_1ELNSP_7ScaleInE1ELSS_1EEEEEENS4_6LayoutINS5_IJSB_SC_SC_EEENS5_IJSC_NSA_ILi0EEESX_EEEEENS5_IJNS4_10UnderscoreES10_S10_EEEEENS4_23SM90_TMA_LOAD_MULTICASTENS4_14ComposedLayoutINS4_7SwizzleILi3ELi4ELi3EEENS4_18smem_ptr_flag_bitsILi16EEENSV_INS5_IJNSA_ILi8EEESH_EEENS5_IJSH_SC_EEEEEEEvNS4_8identityES13_NS14_IS16_S18_NSV_INS5_IJSH_S19_EEENS5_IJSC_SH_EEEEEEEvS1E_EENS_8epilogue10collective6detail29Sm90TmaWarpSpecializedAdapterINS1L_15DefaultEpilogueISJ_SK_SK_NS1K_6thread17LinearCombinationISJ_Li1EffLNS1P_9ScaleType4KindE0ELNS_15FloatRoundStyleE2ESJ_EENS1_15EpilogueDefaultEEEEEvvEEEEvNT_6ParamsE --------------------------
	.section	.nv.shared._ZN7cutlass13device_kernelINS_4gemm6kernel13GemmUniversalIN4cute5tupleIJiiiiEEENS1_10collective13CollectiveMmaINS1_34MainloopSm90TmaGmmaWarpSpecializedILi7ENS5_IJNS4_1CILi2EEESB_NSA_ILi1EEEEEENS1_35KernelTmaWarpSpecializedCooperativeEEENS5_IJNSA_ILi128EEESG_NSA_ILi64EEEEEENS_6half_tENS5_IJlSC_lEEESJ_NS5_IJSC_llEEENS4_8TiledMMAINS4_8MMA_AtomIJNS4_4SM904GMMA26MMA_64x128x16_F32F16F16_SSILNSP_5MajorE0ELSR_1ELNSP_7ScaleInE1ELSS_1EEEEEENS4_6LayoutINS5_IJSB_SC_SC_EEENS5_IJSC_NSA_ILi0EEESX_EEEEENS5_IJNS4_10UnderscoreES10_S10_EEEEENS4_23SM90_TMA_LOAD_MULTICASTENS4_14ComposedLayoutINS4_7SwizzleILi3ELi4ELi3EEENS4_18smem_ptr_flag_bitsILi16EEENSV_INS5_IJNSA_ILi8EEESH_EEENS5_IJSH_SC_EEEEEEEvNS4_8identityES13_NS14_IS16_S18_NSV_INS5_IJSH_S19_EEENS5_IJSC_SH_EEEEEEEvS1E_EENS_8epilogue10collective6detail29Sm90TmaWarpSpecializedAdapterINS1L_15DefaultEpilogueISJ_SK_SK_NS1K_6thread17LinearCombinationISJ_Li1EffLNS1P_9ScaleType4KindE0ELNS_15FloatRoundStyleE2ESJ_EENS1_15EpilogueDefaultEEEEEvvEEEEvNT_6ParamsE,"aw",@nobits
	.sectionflags	@""
	.align	16
	.zero		1024


//--------------------- .nv.shared.reserved.0     --------------------------
	.section	.nv.shared.reserved.0,"aw",@nobits
	.weak		__nv_reservedSMEM_offset_0_alias
	.size		__nv_reservedSMEM_offset_0_alias, 0, 0
	.other		__nv_reservedSMEM_offset_0_alias,@"STO_CUDA_RESERVED_SHARED STV_DEFAULT"
__nv_reservedSMEM_offset_0_alias:
	.zero		0


//--------------------- .nv.global                --------------------------
	.section	.nv.global,"aw",@nobits
.nv.global:
	.type		_ZN40_INTERNAL_54ba0650_4_k_cu_92bbebc6_381744cute1_E,@object
	.size		_ZN40_INTERNAL_54ba0650_4_k_cu_92bbebc6_381744cute1_E,(_ZN40_INTERNAL_54ba0650_4_k_cu_92bbebc6_381744cuda3std3__45__cpo6cbeginE - _ZN40_INTERNAL_54ba0650_4_k_cu_92bbebc6_381744cute1_E)
_ZN40_INTERNAL_54ba0650_4_k_cu_92bbebc6_381744cute1_E:
	.zero		1
	.type		_ZN40_INTERNAL_54ba0650_4_k_cu_92bbebc6_381744cuda3std3__45__cpo6cbeginE,@object
	.size		_ZN40_INTERNAL_54ba0650_4_k_cu_92bbebc6_381744cuda3std3__45__cpo6cbeginE,(_ZN40_INTERNAL_54ba0650_4_k_cu_92bbebc6_381744cuda3std3__48in_placeE - _ZN40_INTERNAL_54ba0650_4_k_cu_92bbebc6_381744cuda3std3__45__cpo6cbeginE)
_ZN40_INTERNAL_54ba0650_4_k_cu_92bbebc6_381744cuda3std3__45__cpo6cbeginE:
	.zero		1
	.type		_ZN40_INTERNAL_54ba0650_4_k_cu_92bbebc6_381744cuda3std3__48in_placeE,@object
	.size		_ZN40_INTERNAL_54ba0650_4_k_cu_92bbebc6_381744cuda3std3__48in_placeE,(_ZN40_INTERNAL_54ba0650_4_k_cu_92bbebc6_381744cuda3std6ranges3__45__cpo9iter_moveE - _ZN40_INTERNAL_54ba0650_4_k_cu_92bbebc6_381744cuda3std3__48in_placeE)
_ZN40_INTERNAL_54ba0650_4_k_cu_92bbebc6_381744cuda3std3__48in_placeE:
	.zero		1
	.type		_ZN40_INTERNAL_54ba0650_4_k_cu_92bbebc6_381744cuda3std6ranges3__45__cpo9iter_moveE,@object
	.size		_ZN40_INTERNAL_54ba0650_4_k_cu_92bbebc6_381744cuda3std6ranges3__45__cpo9iter_moveE,(_ZN40_INTERNAL_54ba0650_4_k_cu_92bbebc6_381744cuda3std3__45__cpo5beginE - _ZN40_INTERNAL_54ba0650_4_k_cu_92bbebc6_381744cuda3std6ranges3__45__cpo9iter_moveE)
_ZN40_INTERNAL_54ba0650_4_k_cu_92bbebc6_381744cuda3std6ranges3__45__cpo9iter_moveE:
	.zero		1
	.type		_ZN40_INTERNAL_54ba0650_4_k_cu_92bbebc6_381744cuda3std3__45__cpo5beginE,@object
	.size		_ZN40_INTERNAL_54ba0650_4_k_cu_92bbebc6_381744cuda3std3__45__cpo5beginE,(_ZN40_INTERNAL_54ba0650_4_k_cu_92bbebc6_381744cuda3std3__442_GLOBAL__N__54ba0650_4_k_cu_92bbebc6_381746ignoreE - _ZN40_INTERNAL_54ba0650_4_k_cu_92bbebc6_381744cuda3std3__45__cpo5beginE)
_ZN40_INTERNAL_54ba0650_4_k_cu_92bbebc6_381744cuda3std3__45__cpo5beginE:
	.zero		1
	.type		_ZN40_INTERNAL_54ba0650_4_k_cu_92bbebc6_381744cuda3std3__442_GLOBAL__N__54ba0650_4_k_cu_92bbebc6_381746ignoreE,@object
	.size		_ZN40_INTERNAL_54ba0650_4_k_cu_92bbebc6_381744cuda3std3__442_GLOBAL__N__54ba0650_4_k_cu_92bbebc6_381746ignoreE,(_ZN40_INTERNAL_54ba0650_4_k_cu_92bbebc6_381744cute7productE - _ZN40_INTERNAL_54ba0650_4_k_cu_92bbebc6_381744cuda3std3__442_GLOBAL__N__54ba0650_4_k_cu_92bbebc6_381746ignoreE)
_ZN40_INTERNAL_54ba0650_4_k_cu_92bbebc6_381744cuda3std3__442_GLOBAL__N__54ba0650_4_k_cu_92bbebc6_381746ignoreE:
	.zero		1
	.type		_ZN40_INTERNAL_54ba0650_4_k_cu_92bbebc6_381744cute7productE,@object
	.size		_ZN40_INTERNAL_54ba0650_4_k_cu_92bbebc6_381744cute7productE,(_ZN40_INTERNAL_54ba0650_4_k_cu_92bbebc6_381744cuda3std3__45__cpo3endE - _ZN40_INTERNAL_54ba0650_4_k_cu_92bbebc6_381744cute7productE)
_ZN40_INTERNAL_54ba0650_4_k_cu_92bbebc6_381744cute7productE:
	.zero		1
	.type		_ZN40_INTERNAL_54ba0650_4_k_cu_92bbebc6_381744cuda3std3__45__cpo3endE,@object
	.size		_ZN40_INTERNAL_54ba0650_4_k_cu_92bbebc6_381744cuda3std3__45__cpo3endE,(_ZN40_INTERNAL_54ba0650_4_k_cu_92bbebc6_381744cuda3std3__419piecewise_constructE - _ZN40_INTERNAL_54ba0650_4_k_cu_92bbebc6_381744cuda3std3__45__cpo3endE)
_ZN40_INTERNAL_54ba0650_4_k_cu_92bbebc6_381744cuda3std3__45__cpo3endE:
	.zero		1
	.type		_ZN40_INTERNAL_54ba0650_4_k_cu_92bbebc6_381744cuda3std3__419piecewise_constructE,@object
	.size		_ZN40_INTERNAL_54ba0650_4_k_cu_92bbebc6_381744cuda3std3__419piecewise_constructE,(_ZN40_INTERNAL_54ba0650_4_k_cu_92bbebc6_381744cuda3std3__45__cpo4cendE - _ZN40_INTERNAL_54ba0650_4_k_cu_92bbebc6_381744cuda3std3__419piecewise_constructE)
_ZN40_INTERNAL_54ba0650_4_k_cu_92bbebc6_381744cuda3std3__419piecewise_constructE:
	.zero		1
	.type		_ZN40_INTERNAL_54ba0650_4_k_cu_92bbebc6_381744cuda3std3__45__cpo4cendE,@object
	.size		_ZN40_INTERNAL_54ba0650_4_k_cu_92bbebc6_381744cuda3std3__45__cpo4cendE,(_ZN40_INTERNAL_54ba0650_4_k_cu_92bbebc6_381744cuda3std6ranges3__45__cpo4swapE - _ZN40_INTERNAL_54ba0650_4_k_cu_92bbebc6_381744cuda3std3__45__cpo4cendE)
_ZN40_INTERNAL_54ba0650_4_k_cu_92bbebc6_381744cuda3std3__45__cpo4cendE:
	.zero		1
	.type		_ZN40_INTERNAL_54ba0650_4_k_cu_92bbebc6_381744cuda3std6ranges3__45__cpo4swapE,@object
	.size		_ZN40_INTERNAL_54ba0650_4_k_cu_92bbebc6_381744cuda3std6ranges3__45__cpo4swapE,(.L_8 - _ZN40_INTERNAL_54ba0650_4_k_cu_92bbebc6_381744cuda3std6ranges3__45__cpo4swapE)
_ZN40_INTERNAL_54ba0650_4_k_cu_92bbebc6_381744cuda3std6ranges3__45__cpo4swapE:
	.zero		1
.L_8:


//--------------------- .nv.constant0._ZN7cutlass13device_kernelINS_4gemm6kernel13GemmUniversalIN4cute5tupleIJiiiiEEENS1_10collective13CollectiveMmaINS1_34MainloopSm90TmaGmmaWarpSpecializedILi7ENS5_IJNS4_1CILi2EEESB_NSA_ILi1EEEEEENS1_35KernelTmaWarpSpecializedCooperativeEEENS5_IJNSA_ILi128EEESG_NSA_ILi64EEEEEENS_6half_tENS5_IJlSC_lEEESJ_NS5_IJSC_llEEENS4_8TiledMMAINS4_8MMA_AtomIJNS4_4SM904GMMA26MMA_64x128x16_F32F16F16_SSILNSP_5MajorE0ELSR_1ELNSP_7ScaleInE1ELSS_1EEEEEENS4_6LayoutINS5_IJSB_SC_SC_EEENS5_IJSC_NSA_ILi0EEESX_EEEEENS5_IJNS4_10UnderscoreES10_S10_EEEEENS4_23SM90_TMA_LOAD_MULTICASTENS4_14ComposedLayoutINS4_7SwizzleILi3ELi4ELi3EEENS4_18smem_ptr_flag_bitsILi16EEENSV_INS5_IJNSA_ILi8EEESH_EEENS5_IJSH_SC_EEEEEEEvNS4_8identityES13_NS14_IS16_S18_NSV_INS5_IJSH_S19_EEENS5_IJSC_SH_EEEEEEEvS1E_EENS_8epilogue10collective6detail29Sm90TmaWarpSpecializedAdapterINS1L_15DefaultEpilogueISJ_SK_SK_NS1K_6thread17LinearCombinationISJ_Li1EffLNS1P_9ScaleType4KindE0ELNS_15FloatRoundStyleE2ESJ_EENS1_15EpilogueDefaultEEEEEvvEEEEvNT_6ParamsE --------------------------
	.section	.nv.constant0._ZN7cutlass13device_kernelINS_4gemm6kernel13GemmUniversalIN4cute5tupleIJiiiiEEENS1_10collective13CollectiveMmaINS1_34MainloopSm90TmaGmmaWarpSpecializedILi7ENS5_IJNS4_1CILi2EEESB_NSA_ILi1EEEEEENS1_35KernelTmaWarpSpecializedCooperativeEEENS5_IJNSA_ILi128EEESG_NSA_ILi64EEEEEENS_6half_tENS5_IJlSC_lEEESJ_NS5_IJSC_llEEENS4_8TiledMMAINS4_8MMA_AtomIJNS4_4SM904GMMA26MMA_64x128x16_F32F16F16_SSILNSP_5MajorE0ELSR_1ELNSP_7ScaleInE1ELSS_1EEEEEENS4_6LayoutINS5_IJSB_SC_SC_EEENS5_IJSC_NSA_ILi0EEESX_EEEEENS5_IJNS4_10UnderscoreES10_S10_EEEEENS4_23SM90_TMA_LOAD_MULTICASTENS4_14ComposedLayoutINS4_7SwizzleILi3ELi4ELi3EEENS4_18smem_ptr_flag_bitsILi16EEENSV_INS5_IJNSA_ILi8EEESH_EEENS5_IJSH_SC_EEEEEEEvNS4_8identityES13_NS14_IS16_S18_NSV_INS5_IJSH_S19_EEENS5_IJSC_SH_EEEEEEEvS1E_EENS_8epilogue10collective6detail29Sm90TmaWarpSpecializedAdapterINS1L_15DefaultEpilogueISJ_SK_SK_NS1K_6thread17LinearCombinationISJ_Li1EffLNS1P_9ScaleType4KindE0ELNS_15FloatRoundStyleE2ESJ_EENS1_15EpilogueDefaultEEEEEvvEEEEvNT_6ParamsE,"a",@progbits
	.sectionflags	@""
	.align	4
.nv.constant0._ZN7cutlass13device_kernelINS_4gemm6kernel13GemmUniversalIN4cute5tupleIJiiiiEEENS1_10collective13CollectiveMmaINS1_34MainloopSm90TmaGmmaWarpSpecializedILi7ENS5_IJNS4_1CILi2EEESB_NSA_ILi1EEEEEENS1_35KernelTmaWarpSpecializedCooperativeEEENS5_IJNSA_ILi128EEESG_NSA_ILi64EEEEEENS_6half_tENS5_IJlSC_lEEESJ_NS5_IJSC_llEEENS4_8TiledMMAINS4_8MMA_AtomIJNS4_4SM904GMMA26MMA_64x128x16_F32F16F16_SSILNSP_5MajorE0ELSR_1ELNSP_7ScaleInE1ELSS_1EEEEEENS4_6LayoutINS5_IJSB_SC_SC_EEENS5_IJSC_NSA_ILi0EEESX_EEEEENS5_IJNS4_10UnderscoreES10_S10_EEEEENS4_23SM90_TMA_LOAD_MULTICASTENS4_14ComposedLayoutINS4_7SwizzleILi3ELi4ELi3EEENS4_18smem_ptr_flag_bitsILi16EEENSV_INS5_IJNSA_ILi8EEESH_EEENS5_IJSH_SC_EEEEEEEvNS4_8identityES13_NS14_IS16_S18_NSV_INS5_IJSH_S19_EEENS5_IJSC_SH_EEEEEEEvS1E_EENS_8epilogue10collective6detail29Sm90TmaWarpSpecializedAdapterINS1L_15DefaultEpilogueISJ_SK_SK_NS1K_6thread17LinearCombinationISJ_Li1EffLNS1P_9ScaleType4KindE0ELNS_15FloatRoundStyleE2ESJ_EENS1_15EpilogueDefaultEEEEEvvEEEEvNT_6ParamsE:
	.zero		1664


//--------------------- SYMBOLS --------------------------

	.type		.nv.reservedSmem.offset0,@object
	.size		.nv.reservedSmem.offset0,0x4
	.type		__assertfail,@function
